//
// Generated by NVIDIA NVVM Compiler
//
// Compiler Build ID: CL-36424714
// Cuda compilation tools, release 13.0, V13.0.88
// Based on NVVM 20.0.0
//

.version 9.0
.target sm_100
.address_size 64

	// .globl	_Z14reorder_kernelPKfPKiS2_PiPfS3_ii
.global .align 1 .b8 _ZN34_INTERNAL_ab7509da_4_k_cu_89ae499a4cuda3std3__45__cpo5beginE[1];
.global .align 1 .b8 _ZN34_INTERNAL_ab7509da_4_k_cu_89ae499a4cuda3std3__45__cpo3endE[1];
.global .align 1 .b8 _ZN34_INTERNAL_ab7509da_4_k_cu_89ae499a4cuda3std3__45__cpo6cbeginE[1];
.global .align 1 .b8 _ZN34_INTERNAL_ab7509da_4_k_cu_89ae499a4cuda3std3__45__cpo4cendE[1];
.global .align 1 .b8 _ZN34_INTERNAL_ab7509da_4_k_cu_89ae499a4cuda3std3__45__cpo6rbeginE[1];
.global .align 1 .b8 _ZN34_INTERNAL_ab7509da_4_k_cu_89ae499a4cuda3std3__45__cpo4rendE[1];
.global .align 1 .b8 _ZN34_INTERNAL_ab7509da_4_k_cu_89ae499a4cuda3std3__45__cpo7crbeginE[1];
.global .align 1 .b8 _ZN34_INTERNAL_ab7509da_4_k_cu_89ae499a4cuda3std3__45__cpo5crendE[1];
.global .align 1 .b8 _ZN34_INTERNAL_ab7509da_4_k_cu_89ae499a4cuda3std3__436_GLOBAL__N__ab7509da_4_k_cu_89ae499a6ignoreE[1];
.global .align 1 .b8 _ZN34_INTERNAL_ab7509da_4_k_cu_89ae499a4cuda3std3__419piecewise_constructE[1];
.global .align 1 .b8 _ZN34_INTERNAL_ab7509da_4_k_cu_89ae499a4cuda3std3__48in_placeE[1];
.global .align 1 .b8 _ZN34_INTERNAL_ab7509da_4_k_cu_89ae499a4cuda3std3__420unreachable_sentinelE[1];
.global .align 1 .b8 _ZN34_INTERNAL_ab7509da_4_k_cu_89ae499a4cuda3std3__47nulloptE[1];
.global .align 1 .b8 _ZN34_INTERNAL_ab7509da_4_k_cu_89ae499a4cuda3std3__48unexpectE[1];
.global .align 1 .b8 _ZN34_INTERNAL_ab7509da_4_k_cu_89ae499a4cuda3std6ranges3__45__cpo4swapE[1];
.global .align 1 .b8 _ZN34_INTERNAL_ab7509da_4_k_cu_89ae499a4cuda3std6ranges3__45__cpo9iter_moveE[1];
.global .align 1 .b8 _ZN34_INTERNAL_ab7509da_4_k_cu_89ae499a4cuda3std6ranges3__45__cpo5beginE[1];
.global .align 1 .b8 _ZN34_INTERNAL_ab7509da_4_k_cu_89ae499a4cuda3std6ranges3__45__cpo3endE[1];
.global .align 1 .b8 _ZN34_INTERNAL_ab7509da_4_k_cu_89ae499a4cuda3std6ranges3__45__cpo6cbeginE[1];
.global .align 1 .b8 _ZN34_INTERNAL_ab7509da_4_k_cu_89ae499a4cuda3std6ranges3__45__cpo4cendE[1];
.global .align 1 .b8 _ZN34_INTERNAL_ab7509da_4_k_cu_89ae499a4cuda3std6ranges3__45__cpo7advanceE[1];
.global .align 1 .b8 _ZN34_INTERNAL_ab7509da_4_k_cu_89ae499a4cuda3std6ranges3__45__cpo9iter_swapE[1];
.global .align 1 .b8 _ZN34_INTERNAL_ab7509da_4_k_cu_89ae499a4cuda3std6ranges3__45__cpo4nextE[1];
.global .align 1 .b8 _ZN34_INTERNAL_ab7509da_4_k_cu_89ae499a4cuda3std6ranges3__45__cpo4prevE[1];
.global .align 1 .b8 _ZN34_INTERNAL_ab7509da_4_k_cu_89ae499a4cuda3std6ranges3__45__cpo4dataE[1];
.global .align 1 .b8 _ZN34_INTERNAL_ab7509da_4_k_cu_89ae499a4cuda3std6ranges3__45__cpo5cdataE[1];
.global .align 1 .b8 _ZN34_INTERNAL_ab7509da_4_k_cu_89ae499a4cuda3std6ranges3__45__cpo4sizeE[1];
.global .align 1 .b8 _ZN34_INTERNAL_ab7509da_4_k_cu_89ae499a4cuda3std6ranges3__45__cpo5ssizeE[1];
.global .align 1 .b8 _ZN34_INTERNAL_ab7509da_4_k_cu_89ae499a4cuda3std6ranges3__45__cpo8distanceE[1];
.global .align 1 .b8 _ZN34_INTERNAL_ab7509da_4_k_cu_89ae499a6thrust24THRUST_300001_SM_1000_NS8cuda_cub3parE[1];
.global .align 1 .b8 _ZN34_INTERNAL_ab7509da_4_k_cu_89ae499a6thrust24THRUST_300001_SM_1000_NS8cuda_cub10par_nosyncE[1];
.global .align 1 .b8 _ZN34_INTERNAL_ab7509da_4_k_cu_89ae499a6thrust24THRUST_300001_SM_1000_NS6system6detail10sequential3seqE[1];
.global .align 1 .b8 _ZN34_INTERNAL_ab7509da_4_k_cu_89ae499a6thrust24THRUST_300001_SM_1000_NS12placeholders2_1E[1];
.global .align 1 .b8 _ZN34_INTERNAL_ab7509da_4_k_cu_89ae499a6thrust24THRUST_300001_SM_1000_NS12placeholders2_2E[1];
.global .align 1 .b8 _ZN34_INTERNAL_ab7509da_4_k_cu_89ae499a6thrust24THRUST_300001_SM_1000_NS12placeholders2_3E[1];
.global .align 1 .b8 _ZN34_INTERNAL_ab7509da_4_k_cu_89ae499a6thrust24THRUST_300001_SM_1000_NS12placeholders2_4E[1];
.global .align 1 .b8 _ZN34_INTERNAL_ab7509da_4_k_cu_89ae499a6thrust24THRUST_300001_SM_1000_NS12placeholders2_5E[1];
.global .align 1 .b8 _ZN34_INTERNAL_ab7509da_4_k_cu_89ae499a6thrust24THRUST_300001_SM_1000_NS12placeholders2_6E[1];
.global .align 1 .b8 _ZN34_INTERNAL_ab7509da_4_k_cu_89ae499a6thrust24THRUST_300001_SM_1000_NS12placeholders2_7E[1];
.global .align 1 .b8 _ZN34_INTERNAL_ab7509da_4_k_cu_89ae499a6thrust24THRUST_300001_SM_1000_NS12placeholders2_8E[1];
.global .align 1 .b8 _ZN34_INTERNAL_ab7509da_4_k_cu_89ae499a6thrust24THRUST_300001_SM_1000_NS12placeholders2_9E[1];
.global .align 1 .b8 _ZN34_INTERNAL_ab7509da_4_k_cu_89ae499a6thrust24THRUST_300001_SM_1000_NS12placeholders3_10E[1];
.global .align 1 .b8 _ZN34_INTERNAL_ab7509da_4_k_cu_89ae499a6thrust24THRUST_300001_SM_1000_NS3seqE[1];
.extern .shared .align 16 .b8 s_query[];

.visible .entry _Z14reorder_kernelPKfPKiS2_PiPfS3_ii(
	.param .u64 .ptr .align 1 _Z14reorder_kernelPKfPKiS2_PiPfS3_ii_param_0,
	.param .u64 .ptr .align 1 _Z14reorder_kernelPKfPKiS2_PiPfS3_ii_param_1,
	.param .u64 .ptr .align 1 _Z14reorder_kernelPKfPKiS2_PiPfS3_ii_param_2,
	.param .u64 .ptr .align 1 _Z14reorder_kernelPKfPKiS2_PiPfS3_ii_param_3,
	.param .u64 .ptr .align 1 _Z14reorder_kernelPKfPKiS2_PiPfS3_ii_param_4,
	.param .u64 .ptr .align 1 _Z14reorder_kernelPKfPKiS2_PiPfS3_ii_param_5,
	.param .u32 _Z14reorder_kernelPKfPKiS2_PiPfS3_ii_param_6,
	.param .u32 _Z14reorder_kernelPKfPKiS2_PiPfS3_ii_param_7
)
{
	.reg .pred 	%p<11>;
	.reg .b32 	%r<50>;
	.reg .b32 	%f<30>;
	.reg .b64 	%rd<35>;

	ld.param.u64 	%rd8, [_Z14reorder_kernelPKfPKiS2_PiPfS3_ii_param_0];
	ld.param.u64 	%rd5, [_Z14reorder_kernelPKfPKiS2_PiPfS3_ii_param_1];
	ld.param.u64 	%rd6, [_Z14reorder_kernelPKfPKiS2_PiPfS3_ii_param_3];
	ld.param.u64 	%rd9, [_Z14reorder_kernelPKfPKiS2_PiPfS3_ii_param_4];
	ld.param.u64 	%rd7, [_Z14reorder_kernelPKfPKiS2_PiPfS3_ii_param_5];
	ld.param.u32 	%r31, [_Z14reorder_kernelPKfPKiS2_PiPfS3_ii_param_6];
	ld.param.u32 	%r30, [_Z14reorder_kernelPKfPKiS2_PiPfS3_ii_param_7];
	cvta.to.global.u64 	%rd1, %rd9;
	cvta.to.global.u64 	%rd2, %rd8;
	mov.u32 	%r32, %ctaid.x;
	mov.u32 	%r33, %ntid.x;
	mov.u32 	%r34, %tid.x;
	mad.lo.s32 	%r1, %r32, %r33, %r34;
	setp.ge.s32 	%p1, %r1, %r31;
	@%p1 bra 	$L__BB0_14;
	cvta.to.global.u64 	%rd10, %rd5;
	cvta.to.global.u64 	%rd11, %rd6;
	cvta.to.global.u64 	%rd12, %rd7;
	mul.wide.s32 	%rd13, %r1, 4;
	add.s64 	%rd14, %rd10, %rd13;
	ld.global.u32 	%r35, [%rd14];
	mul.wide.s32 	%rd15, %r35, 4;
	add.s64 	%rd16, %rd11, %rd15;
	atom.global.add.u32 	%r2, [%rd16], 1;
	mul.wide.s32 	%rd17, %r2, 4;
	add.s64 	%rd18, %rd12, %rd17;
	st.global.u32 	[%rd18], %r1;
	setp.lt.s32 	%p2, %r30, 1;
	@%p2 bra 	$L__BB0_14;
	mul.lo.s32 	%r3, %r30, %r1;
	mul.lo.s32 	%r4, %r2, %r30;
	and.b32  	%r5, %r30, 15;
	setp.lt.u32 	%p3, %r30, 16;
	mov.b32 	%r45, 0;
	@%p3 bra 	$L__BB0_5;
	and.b32  	%r45, %r30, 2147483632;
	neg.s32 	%r43, %r45;
	add.s64 	%rd3, %rd2, 32;
	add.s64 	%rd4, %rd1, 32;
	mov.u32 	%r41, %r4;
	mov.u32 	%r42, %r3;
$L__BB0_4:
	.pragma "nounroll";
	mul.wide.s32 	%rd19, %r42, 4;
	add.s64 	%rd20, %rd3, %rd19;
	mul.wide.s32 	%rd21, %r41, 4;
	add.s64 	%rd22, %rd4, %rd21;
	ld.global.nc.f32 	%f1, [%rd20+-32];
	st.global.f32 	[%rd22+-32], %f1;
	ld.global.nc.f32 	%f2, [%rd20+-28];
	st.global.f32 	[%rd22+-28], %f2;
	ld.global.nc.f32 	%f3, [%rd20+-24];
	st.global.f32 	[%rd22+-24], %f3;
	ld.global.nc.f32 	%f4, [%rd20+-20];
	st.global.f32 	[%rd22+-20], %f4;
	ld.global.nc.f32 	%f5, [%rd20+-16];
	st.global.f32 	[%rd22+-16], %f5;
	ld.global.nc.f32 	%f6, [%rd20+-12];
	st.global.f32 	[%rd22+-12], %f6;
	ld.global.nc.f32 	%f7, [%rd20+-8];
	st.global.f32 	[%rd22+-8], %f7;
	ld.global.nc.f32 	%f8, [%rd20+-4];
	st.global.f32 	[%rd22+-4], %f8;
	ld.global.nc.f32 	%f9, [%rd20];
	st.global.f32 	[%rd22], %f9;
	ld.global.nc.f32 	%f10, [%rd20+4];
	st.global.f32 	[%rd22+4], %f10;
	ld.global.nc.f32 	%f11, [%rd20+8];
	st.global.f32 	[%rd22+8], %f11;
	ld.global.nc.f32 	%f12, [%rd20+12];
	st.global.f32 	[%rd22+12], %f12;
	ld.global.nc.f32 	%f13, [%rd20+16];
	st.global.f32 	[%rd22+16], %f13;
	ld.global.nc.f32 	%f14, [%rd20+20];
	st.global.f32 	[%rd22+20], %f14;
	ld.global.nc.f32 	%f15, [%rd20+24];
	st.global.f32 	[%rd22+24], %f15;
	ld.global.nc.f32 	%f16, [%rd20+28];
	st.global.f32 	[%rd22+28], %f16;
	add.s32 	%r43, %r43, 16;
	add.s32 	%r42, %r42, 16;
	add.s32 	%r41, %r41, 16;
	setp.ne.s32 	%p4, %r43, 0;
	@%p4 bra 	$L__BB0_4;
$L__BB0_5:
	setp.eq.s32 	%p5, %r5, 0;
	@%p5 bra 	$L__BB0_14;
	and.b32  	%r15, %r30, 7;
	setp.lt.u32 	%p6, %r5, 8;
	@%p6 bra 	$L__BB0_8;
	add.s32 	%r37, %r45, %r3;
	mul.wide.s32 	%rd23, %r37, 4;
	add.s64 	%rd24, %rd2, %rd23;
	ld.global.nc.f32 	%f17, [%rd24];
	add.s32 	%r38, %r45, %r4;
	mul.wide.s32 	%rd25, %r38, 4;
	add.s64 	%rd26, %rd1, %rd25;
	st.global.f32 	[%rd26], %f17;
	ld.global.nc.f32 	%f18, [%rd24+4];
	st.global.f32 	[%rd26+4], %f18;
	ld.global.nc.f32 	%f19, [%rd24+8];
	st.global.f32 	[%rd26+8], %f19;
	ld.global.nc.f32 	%f20, [%rd24+12];
	st.global.f32 	[%rd26+12], %f20;
	ld.global.nc.f32 	%f21, [%rd24+16];
	st.global.f32 	[%rd26+16], %f21;
	ld.global.nc.f32 	%f22, [%rd24+20];
	st.global.f32 	[%rd26+20], %f22;
	ld.global.nc.f32 	%f23, [%rd24+24];
	st.global.f32 	[%rd26+24], %f23;
	ld.global.nc.f32 	%f24, [%rd24+28];
	st.global.f32 	[%rd26+28], %f24;
	add.s32 	%r45, %r45, 8;
$L__BB0_8:
	setp.eq.s32 	%p7, %r15, 0;
	@%p7 bra 	$L__BB0_14;
	and.b32  	%r18, %r30, 3;
	setp.lt.u32 	%p8, %r15, 4;
	@%p8 bra 	$L__BB0_11;
	add.s32 	%r39, %r45, %r3;
	mul.wide.s32 	%rd27, %r39, 4;
	add.s64 	%rd28, %rd2, %rd27;
	ld.global.nc.f32 	%f25, [%rd28];
	add.s32 	%r40, %r45, %r4;
	mul.wide.s32 	%rd29, %r40, 4;
	add.s64 	%rd30, %rd1, %rd29;
	st.global.f32 	[%rd30], %f25;
	ld.global.nc.f32 	%f26, [%rd28+4];
	st.global.f32 	[%rd30+4], %f26;
	ld.global.nc.f32 	%f27, [%rd28+8];
	st.global.f32 	[%rd30+8], %f27;
	ld.global.nc.f32 	%f28, [%rd28+12];
	st.global.f32 	[%rd30+12], %f28;
	add.s32 	%r45, %r45, 4;
$L__BB0_11:
	setp.eq.s32 	%p9, %r18, 0;
	@%p9 bra 	$L__BB0_14;
	add.s32 	%r49, %r45, %r4;
	add.s32 	%r48, %r45, %r3;
	neg.s32 	%r47, %r18;
$L__BB0_13:
	.pragma "nounroll";
	mul.wide.s32 	%rd31, %r49, 4;
	add.s64 	%rd32, %rd1, %rd31;
	mul.wide.s32 	%rd33, %r48, 4;
	add.s64 	%rd34, %rd2, %rd33;
	ld.global.nc.f32 	%f29, [%rd34];
	st.global.f32 	[%rd32], %f29;
	add.s32 	%r49, %r49, 1;
	add.s32 	%r48, %r48, 1;
	add.s32 	%r47, %r47, 1;
	setp.ne.s32 	%p10, %r47, 0;
	@%p10 bra 	$L__BB0_13;
$L__BB0_14:
	ret;

}
	// .globl	_Z20coarse_search_kernelPKfS0_Pfii
.visible .entry _Z20coarse_search_kernelPKfS0_Pfii(
	.param .u64 .ptr .align 1 _Z20coarse_search_kernelPKfS0_Pfii_param_0,
	.param .u64 .ptr .align 1 _Z20coarse_search_kernelPKfS0_Pfii_param_1,
	.param .u64 .ptr .align 1 _Z20coarse_search_kernelPKfS0_Pfii_param_2,
	.param .u32 _Z20coarse_search_kernelPKfS0_Pfii_param_3,
	.param .u32 _Z20coarse_search_kernelPKfS0_Pfii_param_4
)
{
	.reg .pred 	%p<13>;
	.reg .b32 	%r<65>;
	.reg .b32 	%f<142>;
	.reg .b64 	%rd<20>;

	ld.param.u64 	%rd4, [_Z20coarse_search_kernelPKfS0_Pfii_param_0];
	ld.param.u64 	%rd6, [_Z20coarse_search_kernelPKfS0_Pfii_param_1];
	ld.param.u64 	%rd5, [_Z20coarse_search_kernelPKfS0_Pfii_param_2];
	ld.param.u32 	%r34, [_Z20coarse_search_kernelPKfS0_Pfii_param_3];
	ld.param.u32 	%r35, [_Z20coarse_search_kernelPKfS0_Pfii_param_4];
	cvta.to.global.u64 	%rd1, %rd6;
	mov.u32 	%r36, %ctaid.x;
	mov.u32 	%r1, %ntid.x;
	mov.u32 	%r55, %tid.x;
	mad.lo.s32 	%r3, %r36, %r1, %r55;
	mov.u32 	%r4, %ctaid.y;
	setp.ge.s32 	%p1, %r3, %r34;
	@%p1 bra 	$L__BB1_18;
	setp.ge.s32 	%p2, %r55, %r35;
	@%p2 bra 	$L__BB1_4;
	mul.lo.s32 	%r5, %r35, %r4;
	cvta.to.global.u64 	%rd2, %rd4;
	mov.u32 	%r39, s_query;
$L__BB1_3:
	add.s32 	%r37, %r55, %r5;
	mul.wide.s32 	%rd7, %r37, 4;
	add.s64 	%rd8, %rd2, %rd7;
	ld.global.f32 	%f14, [%rd8];
	shl.b32 	%r38, %r55, 2;
	add.s32 	%r40, %r39, %r38;
	st.shared.f32 	[%r40], %f14;
	add.s32 	%r55, %r55, %r1;
	setp.lt.s32 	%p3, %r55, %r35;
	@%p3 bra 	$L__BB1_3;
$L__BB1_4:
	bar.sync 	0;
	setp.lt.s32 	%p4, %r35, 1;
	mov.f32 	%f141, 0f00000000;
	@%p4 bra 	$L__BB1_17;
	mul.lo.s32 	%r8, %r35, %r3;
	and.b32  	%r9, %r35, 15;
	setp.lt.u32 	%p5, %r35, 16;
	mov.f32 	%f141, 0f00000000;
	mov.b32 	%r60, 0;
	@%p5 bra 	$L__BB1_8;
	and.b32  	%r60, %r35, 2147483632;
	neg.s32 	%r58, %r60;
	mov.u32 	%r43, s_query;
	add.s32 	%r57, %r43, 32;
	add.s64 	%rd3, %rd1, 32;
	mov.f32 	%f141, 0f00000000;
	mov.u32 	%r56, %r8;
$L__BB1_7:
	.pragma "nounroll";
	mul.wide.s32 	%rd9, %r56, 4;
	add.s64 	%rd10, %rd3, %rd9;
	ld.shared.v4.f32 	{%f19, %f20, %f21, %f22}, [%r57+-32];
	ld.global.f32 	%f23, [%rd10+-32];
	sub.f32 	%f24, %f19, %f23;
	fma.rn.f32 	%f25, %f24, %f24, %f141;
	ld.global.f32 	%f26, [%rd10+-28];
	sub.f32 	%f27, %f20, %f26;
	fma.rn.f32 	%f28, %f27, %f27, %f25;
	ld.global.f32 	%f29, [%rd10+-24];
	sub.f32 	%f30, %f21, %f29;
	fma.rn.f32 	%f31, %f30, %f30, %f28;
	ld.global.f32 	%f32, [%rd10+-20];
	sub.f32 	%f33, %f22, %f32;
	fma.rn.f32 	%f34, %f33, %f33, %f31;
	ld.shared.v4.f32 	{%f35, %f36, %f37, %f38}, [%r57+-16];
	ld.global.f32 	%f39, [%rd10+-16];
	sub.f32 	%f40, %f35, %f39;
	fma.rn.f32 	%f41, %f40, %f40, %f34;
	ld.global.f32 	%f42, [%rd10+-12];
	sub.f32 	%f43, %f36, %f42;
	fma.rn.f32 	%f44, %f43, %f43, %f41;
	ld.global.f32 	%f45, [%rd10+-8];
	sub.f32 	%f46, %f37, %f45;
	fma.rn.f32 	%f47, %f46, %f46, %f44;
	ld.global.f32 	%f48, [%rd10+-4];
	sub.f32 	%f49, %f38, %f48;
	fma.rn.f32 	%f50, %f49, %f49, %f47;
	ld.shared.v4.f32 	{%f51, %f52, %f53, %f54}, [%r57];
	ld.global.f32 	%f55, [%rd10];
	sub.f32 	%f56, %f51, %f55;
	fma.rn.f32 	%f57, %f56, %f56, %f50;
	ld.global.f32 	%f58, [%rd10+4];
	sub.f32 	%f59, %f52, %f58;
	fma.rn.f32 	%f60, %f59, %f59, %f57;
	ld.global.f32 	%f61, [%rd10+8];
	sub.f32 	%f62, %f53, %f61;
	fma.rn.f32 	%f63, %f62, %f62, %f60;
	ld.global.f32 	%f64, [%rd10+12];
	sub.f32 	%f65, %f54, %f64;
	fma.rn.f32 	%f66, %f65, %f65, %f63;
	ld.shared.v4.f32 	{%f67, %f68, %f69, %f70}, [%r57+16];
	ld.global.f32 	%f71, [%rd10+16];
	sub.f32 	%f72, %f67, %f71;
	fma.rn.f32 	%f73, %f72, %f72, %f66;
	ld.global.f32 	%f74, [%rd10+20];
	sub.f32 	%f75, %f68, %f74;
	fma.rn.f32 	%f76, %f75, %f75, %f73;
	ld.global.f32 	%f77, [%rd10+24];
	sub.f32 	%f78, %f69, %f77;
	fma.rn.f32 	%f79, %f78, %f78, %f76;
	ld.global.f32 	%f80, [%rd10+28];
	sub.f32 	%f81, %f70, %f80;
	fma.rn.f32 	%f141, %f81, %f81, %f79;
	add.s32 	%r58, %r58, 16;
	add.s32 	%r57, %r57, 64;
	add.s32 	%r56, %r56, 16;
	setp.ne.s32 	%p6, %r58, 0;
	@%p6 bra 	$L__BB1_7;
$L__BB1_8:
	setp.eq.s32 	%p7, %r9, 0;
	@%p7 bra 	$L__BB1_17;
	and.b32  	%r19, %r35, 7;
	setp.lt.u32 	%p8, %r9, 8;
	@%p8 bra 	$L__BB1_11;
	shl.b32 	%r44, %r60, 2;
	mov.u32 	%r45, s_query;
	add.s32 	%r46, %r45, %r44;
	ld.shared.f32 	%f83, [%r46];
	add.s32 	%r47, %r60, %r8;
	mul.wide.s32 	%rd11, %r47, 4;
	add.s64 	%rd12, %rd1, %rd11;
	ld.global.f32 	%f84, [%rd12];
	sub.f32 	%f85, %f83, %f84;
	fma.rn.f32 	%f86, %f85, %f85, %f141;
	ld.shared.f32 	%f87, [%r46+4];
	ld.global.f32 	%f88, [%rd12+4];
	sub.f32 	%f89, %f87, %f88;
	fma.rn.f32 	%f90, %f89, %f89, %f86;
	ld.shared.f32 	%f91, [%r46+8];
	ld.global.f32 	%f92, [%rd12+8];
	sub.f32 	%f93, %f91, %f92;
	fma.rn.f32 	%f94, %f93, %f93, %f90;
	ld.shared.f32 	%f95, [%r46+12];
	ld.global.f32 	%f96, [%rd12+12];
	sub.f32 	%f97, %f95, %f96;
	fma.rn.f32 	%f98, %f97, %f97, %f94;
	ld.shared.f32 	%f99, [%r46+16];
	ld.global.f32 	%f100, [%rd12+16];
	sub.f32 	%f101, %f99, %f100;
	fma.rn.f32 	%f102, %f101, %f101, %f98;
	ld.shared.f32 	%f103, [%r46+20];
	ld.global.f32 	%f104, [%rd12+20];
	sub.f32 	%f105, %f103, %f104;
	fma.rn.f32 	%f106, %f105, %f105, %f102;
	ld.shared.f32 	%f107, [%r46+24];
	ld.global.f32 	%f108, [%rd12+24];
	sub.f32 	%f109, %f107, %f108;
	fma.rn.f32 	%f110, %f109, %f109, %f106;
	ld.shared.f32 	%f111, [%r46+28];
	ld.global.f32 	%f112, [%rd12+28];
	sub.f32 	%f113, %f111, %f112;
	fma.rn.f32 	%f141, %f113, %f113, %f110;
	add.s32 	%r60, %r60, 8;
$L__BB1_11:
	setp.eq.s32 	%p9, %r19, 0;
	@%p9 bra 	$L__BB1_17;
	and.b32  	%r22, %r35, 3;
	setp.lt.u32 	%p10, %r19, 4;
	@%p10 bra 	$L__BB1_14;
	shl.b32 	%r48, %r60, 2;
	mov.u32 	%r49, s_query;
	add.s32 	%r50, %r49, %r48;
	ld.shared.f32 	%f115, [%r50];
	add.s32 	%r51, %r60, %r8;
	mul.wide.s32 	%rd13, %r51, 4;
	add.s64 	%rd14, %rd1, %rd13;
	ld.global.f32 	%f116, [%rd14];
	sub.f32 	%f117, %f115, %f116;
	fma.rn.f32 	%f118, %f117, %f117, %f141;
	ld.shared.f32 	%f119, [%r50+4];
	ld.global.f32 	%f120, [%rd14+4];
	sub.f32 	%f121, %f119, %f120;
	fma.rn.f32 	%f122, %f121, %f121, %f118;
	ld.shared.f32 	%f123, [%r50+8];
	ld.global.f32 	%f124, [%rd14+8];
	sub.f32 	%f125, %f123, %f124;
	fma.rn.f32 	%f126, %f125, %f125, %f122;
	ld.shared.f32 	%f127, [%r50+12];
	ld.global.f32 	%f128, [%rd14+12];
	sub.f32 	%f129, %f127, %f128;
	fma.rn.f32 	%f141, %f129, %f129, %f126;
	add.s32 	%r60, %r60, 4;
$L__BB1_14:
	setp.eq.s32 	%p11, %r22, 0;
	@%p11 bra 	$L__BB1_17;
	add.s32 	%r64, %r60, %r8;
	shl.b32 	%r52, %r60, 2;
	mov.u32 	%r53, s_query;
	add.s32 	%r63, %r53, %r52;
	neg.s32 	%r62, %r22;
$L__BB1_16:
	.pragma "nounroll";
	mul.wide.s32 	%rd15, %r64, 4;
	add.s64 	%rd16, %rd1, %rd15;
	ld.shared.f32 	%f130, [%r63];
	ld.global.f32 	%f131, [%rd16];
	sub.f32 	%f132, %f130, %f131;
	fma.rn.f32 	%f141, %f132, %f132, %f141;
	add.s32 	%r64, %r64, 1;
	add.s32 	%r63, %r63, 4;
	add.s32 	%r62, %r62, 1;
	setp.ne.s32 	%p12, %r62, 0;
	@%p12 bra 	$L__BB1_16;
$L__BB1_17:
	mad.lo.s32 	%r54, %r34, %r4, %r3;
	cvta.to.global.u64 	%rd17, %rd5;
	mul.wide.s32 	%rd18, %r54, 4;
	add.s64 	%rd19, %rd17, %rd18;
	st.global.f32 	[%rd19], %f141;
$L__BB1_18:
	ret;

}
	// .globl	_Z18fine_search_kernelPKfS0_PKiS2_S2_S2_PfPiii
.visible .entry _Z18fine_search_kernelPKfS0_PKiS2_S2_S2_PfPiii(
	.param .u64 .ptr .align 1 _Z18fine_search_kernelPKfS0_PKiS2_S2_S2_PfPiii_param_0,
	.param .u64 .ptr .align 1 _Z18fine_search_kernelPKfS0_PKiS2_S2_S2_PfPiii_param_1,
	.param .u64 .ptr .align 1 _Z18fine_search_kernelPKfS0_PKiS2_S2_S2_PfPiii_param_2,
	.param .u64 .ptr .align 1 _Z18fine_search_kernelPKfS0_PKiS2_S2_S2_PfPiii_param_3,
	.param .u64 .ptr .align 1 _Z18fine_search_kernelPKfS0_PKiS2_S2_S2_PfPiii_param_4,
	.param .u64 .ptr .align 1 _Z18fine_search_kernelPKfS0_PKiS2_S2_S2_PfPiii_param_5,
	.param .u64 .ptr .align 1 _Z18fine_search_kernelPKfS0_PKiS2_S2_S2_PfPiii_param_6,
	.param .u64 .ptr .align 1 _Z18fine_search_kernelPKfS0_PKiS2_S2_S2_PfPiii_param_7,
	.param .u32 _Z18fine_search_kernelPKfS0_PKiS2_S2_S2_PfPiii_param_8,
	.param .u32 _Z18fine_search_kernelPKfS0_PKiS2_S2_S2_PfPiii_param_9
)
{
	.reg .pred 	%p<20>;
	.reg .b32 	%r<95>;
	.reg .b32 	%f<147>;
	.reg .b64 	%rd<47>;

	ld.param.u64 	%rd7, [_Z18fine_search_kernelPKfS0_PKiS2_S2_S2_PfPiii_param_0];
	ld.param.u64 	%rd11, [_Z18fine_search_kernelPKfS0_PKiS2_S2_S2_PfPiii_param_1];
	ld.param.u64 	%rd12, [_Z18fine_search_kernelPKfS0_PKiS2_S2_S2_PfPiii_param_2];
	ld.param.u64 	%rd8, [_Z18fine_search_kernelPKfS0_PKiS2_S2_S2_PfPiii_param_3];
	ld.param.u64 	%rd9, [_Z18fine_search_kernelPKfS0_PKiS2_S2_S2_PfPiii_param_4];
	ld.param.u64 	%rd10, [_Z18fine_search_kernelPKfS0_PKiS2_S2_S2_PfPiii_param_5];
	ld.param.u64 	%rd13, [_Z18fine_search_kernelPKfS0_PKiS2_S2_S2_PfPiii_param_6];
	ld.param.u64 	%rd14, [_Z18fine_search_kernelPKfS0_PKiS2_S2_S2_PfPiii_param_7];
	ld.param.u32 	%r41, [_Z18fine_search_kernelPKfS0_PKiS2_S2_S2_PfPiii_param_8];
	ld.param.u32 	%r40, [_Z18fine_search_kernelPKfS0_PKiS2_S2_S2_PfPiii_param_9];
	cvta.to.global.u64 	%rd1, %rd11;
	cvta.to.global.u64 	%rd2, %rd14;
	cvta.to.global.u64 	%rd3, %rd13;
	cvta.to.global.u64 	%rd4, %rd12;
	mov.u32 	%r42, %ctaid.x;
	mov.u32 	%r1, %ntid.x;
	mov.u32 	%r83, %tid.x;
	mad.lo.s32 	%r3, %r42, %r1, %r83;
	setp.ge.s32 	%p1, %r3, %r41;
	@%p1 bra 	$L__BB2_27;
	cvta.to.global.u64 	%rd15, %rd10;
	cvta.to.global.u64 	%rd16, %rd8;
	cvta.to.global.u64 	%rd17, %rd9;
	mul.wide.s32 	%rd18, %r3, 4;
	add.s64 	%rd19, %rd15, %rd18;
	ld.global.u32 	%r43, [%rd19];
	mul.wide.s32 	%rd20, %r43, 4;
	add.s64 	%rd21, %rd16, %rd20;
	ld.global.u32 	%r4, [%rd21];
	add.s64 	%rd22, %rd17, %rd20;
	ld.global.u32 	%r5, [%rd22];
	setp.ge.s32 	%p2, %r83, %r40;
	@%p2 bra 	$L__BB2_4;
	mov.u32 	%r44, %ctaid.y;
	mul.lo.s32 	%r6, %r40, %r44;
	cvta.to.global.u64 	%rd5, %rd7;
$L__BB2_3:
	add.s32 	%r45, %r83, %r6;
	mul.wide.s32 	%rd23, %r45, 4;
	add.s64 	%rd24, %rd5, %rd23;
	ld.global.f32 	%f15, [%rd24];
	shl.b32 	%r46, %r83, 2;
	mov.u32 	%r47, s_query;
	add.s32 	%r48, %r47, %r46;
	st.shared.f32 	[%r48], %f15;
	add.s32 	%r83, %r83, %r1;
	setp.lt.s32 	%p3, %r83, %r40;
	@%p3 bra 	$L__BB2_3;
$L__BB2_4:
	bar.sync 	0;
	setp.lt.s32 	%p4, %r5, 1;
	@%p4 bra 	$L__BB2_27;
	setp.lt.s32 	%p5, %r40, 1;
	mul.lo.s32 	%r9, %r5, %r3;
	@%p5 bra 	$L__BB2_21;
	and.b32  	%r10, %r40, 15;
	and.b32  	%r11, %r40, 7;
	and.b32  	%r12, %r40, 3;
	and.b32  	%r64, %r40, 2147483632;
	neg.s32 	%r13, %r64;
	mov.b32 	%r84, 0;
$L__BB2_7:
	setp.lt.u32 	%p10, %r40, 16;
	add.s32 	%r66, %r84, %r4;
	mul.wide.s32 	%rd35, %r66, 4;
	add.s64 	%rd36, %rd4, %rd35;
	ld.global.u32 	%r15, [%rd36];
	mul.lo.s32 	%r16, %r66, %r40;
	mov.f32 	%f146, 0f00000000;
	mov.b32 	%r89, 0;
	@%p10 bra 	$L__BB2_10;
	mov.u32 	%r68, s_query;
	add.s32 	%r86, %r68, 32;
	mov.f32 	%f146, 0f00000000;
	mov.u32 	%r85, %r16;
	mov.u32 	%r87, %r13;
$L__BB2_9:
	.pragma "nounroll";
	and.b32  	%r89, %r40, 2147483632;
	mul.wide.s32 	%rd37, %r85, 4;
	add.s64 	%rd38, %rd1, %rd37;
	ld.shared.v4.f32 	{%f19, %f20, %f21, %f22}, [%r86+-32];
	ld.global.f32 	%f23, [%rd38];
	sub.f32 	%f24, %f19, %f23;
	fma.rn.f32 	%f25, %f24, %f24, %f146;
	ld.global.f32 	%f26, [%rd38+4];
	sub.f32 	%f27, %f20, %f26;
	fma.rn.f32 	%f28, %f27, %f27, %f25;
	ld.global.f32 	%f29, [%rd38+8];
	sub.f32 	%f30, %f21, %f29;
	fma.rn.f32 	%f31, %f30, %f30, %f28;
	ld.global.f32 	%f32, [%rd38+12];
	sub.f32 	%f33, %f22, %f32;
	fma.rn.f32 	%f34, %f33, %f33, %f31;
	ld.shared.v4.f32 	{%f35, %f36, %f37, %f38}, [%r86+-16];
	ld.global.f32 	%f39, [%rd38+16];
	sub.f32 	%f40, %f35, %f39;
	fma.rn.f32 	%f41, %f40, %f40, %f34;
	ld.global.f32 	%f42, [%rd38+20];
	sub.f32 	%f43, %f36, %f42;
	fma.rn.f32 	%f44, %f43, %f43, %f41;
	ld.global.f32 	%f45, [%rd38+24];
	sub.f32 	%f46, %f37, %f45;
	fma.rn.f32 	%f47, %f46, %f46, %f44;
	ld.global.f32 	%f48, [%rd38+28];
	sub.f32 	%f49, %f38, %f48;
	fma.rn.f32 	%f50, %f49, %f49, %f47;
	ld.shared.v4.f32 	{%f51, %f52, %f53, %f54}, [%r86];
	ld.global.f32 	%f55, [%rd38+32];
	sub.f32 	%f56, %f51, %f55;
	fma.rn.f32 	%f57, %f56, %f56, %f50;
	ld.global.f32 	%f58, [%rd38+36];
	sub.f32 	%f59, %f52, %f58;
	fma.rn.f32 	%f60, %f59, %f59, %f57;
	ld.global.f32 	%f61, [%rd38+40];
	sub.f32 	%f62, %f53, %f61;
	fma.rn.f32 	%f63, %f62, %f62, %f60;
	ld.global.f32 	%f64, [%rd38+44];
	sub.f32 	%f65, %f54, %f64;
	fma.rn.f32 	%f66, %f65, %f65, %f63;
	ld.shared.v4.f32 	{%f67, %f68, %f69, %f70}, [%r86+16];
	ld.global.f32 	%f71, [%rd38+48];
	sub.f32 	%f72, %f67, %f71;
	fma.rn.f32 	%f73, %f72, %f72, %f66;
	ld.global.f32 	%f74, [%rd38+52];
	sub.f32 	%f75, %f68, %f74;
	fma.rn.f32 	%f76, %f75, %f75, %f73;
	ld.global.f32 	%f77, [%rd38+56];
	sub.f32 	%f78, %f69, %f77;
	fma.rn.f32 	%f79, %f78, %f78, %f76;
	ld.global.f32 	%f80, [%rd38+60];
	sub.f32 	%f81, %f70, %f80;
	fma.rn.f32 	%f146, %f81, %f81, %f79;
	add.s32 	%r87, %r87, 16;
	add.s32 	%r86, %r86, 64;
	add.s32 	%r85, %r85, 16;
	setp.ne.s32 	%p11, %r87, 0;
	@%p11 bra 	$L__BB2_9;
$L__BB2_10:
	setp.eq.s32 	%p12, %r10, 0;
	@%p12 bra 	$L__BB2_20;
	add.s32 	%r69, %r10, -1;
	setp.lt.u32 	%p13, %r69, 7;
	@%p13 bra 	$L__BB2_13;
	shl.b32 	%r70, %r89, 2;
	mov.u32 	%r71, s_query;
	add.s32 	%r72, %r71, %r70;
	ld.shared.f32 	%f83, [%r72];
	add.s32 	%r73, %r89, %r16;
	mul.wide.s32 	%rd39, %r73, 4;
	add.s64 	%rd40, %rd1, %rd39;
	ld.global.f32 	%f84, [%rd40];
	sub.f32 	%f85, %f83, %f84;
	fma.rn.f32 	%f86, %f85, %f85, %f146;
	ld.shared.f32 	%f87, [%r72+4];
	ld.global.f32 	%f88, [%rd40+4];
	sub.f32 	%f89, %f87, %f88;
	fma.rn.f32 	%f90, %f89, %f89, %f86;
	ld.shared.f32 	%f91, [%r72+8];
	ld.global.f32 	%f92, [%rd40+8];
	sub.f32 	%f93, %f91, %f92;
	fma.rn.f32 	%f94, %f93, %f93, %f90;
	ld.shared.f32 	%f95, [%r72+12];
	ld.global.f32 	%f96, [%rd40+12];
	sub.f32 	%f97, %f95, %f96;
	fma.rn.f32 	%f98, %f97, %f97, %f94;
	ld.shared.f32 	%f99, [%r72+16];
	ld.global.f32 	%f100, [%rd40+16];
	sub.f32 	%f101, %f99, %f100;
	fma.rn.f32 	%f102, %f101, %f101, %f98;
	ld.shared.f32 	%f103, [%r72+20];
	ld.global.f32 	%f104, [%rd40+20];
	sub.f32 	%f105, %f103, %f104;
	fma.rn.f32 	%f106, %f105, %f105, %f102;
	ld.shared.f32 	%f107, [%r72+24];
	ld.global.f32 	%f108, [%rd40+24];
	sub.f32 	%f109, %f107, %f108;
	fma.rn.f32 	%f110, %f109, %f109, %f106;
	ld.shared.f32 	%f111, [%r72+28];
	ld.global.f32 	%f112, [%rd40+28];
	sub.f32 	%f113, %f111, %f112;
	fma.rn.f32 	%f146, %f113, %f113, %f110;
	add.s32 	%r89, %r89, 8;
$L__BB2_13:
	setp.eq.s32 	%p14, %r11, 0;
	@%p14 bra 	$L__BB2_20;
	add.s32 	%r74, %r11, -1;
	setp.lt.u32 	%p15, %r74, 3;
	@%p15 bra 	$L__BB2_16;
	shl.b32 	%r75, %r89, 2;
	mov.u32 	%r76, s_query;
	add.s32 	%r77, %r76, %r75;
	ld.shared.f32 	%f115, [%r77];
	add.s32 	%r78, %r89, %r16;
	mul.wide.s32 	%rd41, %r78, 4;
	add.s64 	%rd42, %rd1, %rd41;
	ld.global.f32 	%f116, [%rd42];
	sub.f32 	%f117, %f115, %f116;
	fma.rn.f32 	%f118, %f117, %f117, %f146;
	ld.shared.f32 	%f119, [%r77+4];
	ld.global.f32 	%f120, [%rd42+4];
	sub.f32 	%f121, %f119, %f120;
	fma.rn.f32 	%f122, %f121, %f121, %f118;
	ld.shared.f32 	%f123, [%r77+8];
	ld.global.f32 	%f124, [%rd42+8];
	sub.f32 	%f125, %f123, %f124;
	fma.rn.f32 	%f126, %f125, %f125, %f122;
	ld.shared.f32 	%f127, [%r77+12];
	ld.global.f32 	%f128, [%rd42+12];
	sub.f32 	%f129, %f127, %f128;
	fma.rn.f32 	%f146, %f129, %f129, %f126;
	add.s32 	%r89, %r89, 4;
$L__BB2_16:
	setp.eq.s32 	%p16, %r12, 0;
	@%p16 bra 	$L__BB2_20;
	setp.eq.s32 	%p17, %r12, 1;
	shl.b32 	%r79, %r89, 2;
	mov.u32 	%r80, s_query;
	add.s32 	%r29, %r80, %r79;
	ld.shared.f32 	%f130, [%r29];
	add.s32 	%r81, %r89, %r16;
	mul.wide.s32 	%rd43, %r81, 4;
	add.s64 	%rd6, %rd1, %rd43;
	ld.global.f32 	%f131, [%rd6];
	sub.f32 	%f132, %f130, %f131;
	fma.rn.f32 	%f146, %f132, %f132, %f146;
	@%p17 bra 	$L__BB2_20;
	setp.eq.s32 	%p18, %r12, 2;
	ld.shared.f32 	%f133, [%r29+4];
	ld.global.f32 	%f134, [%rd6+4];
	sub.f32 	%f135, %f133, %f134;
	fma.rn.f32 	%f146, %f135, %f135, %f146;
	@%p18 bra 	$L__BB2_20;
	ld.shared.f32 	%f136, [%r29+8];
	ld.global.f32 	%f137, [%rd6+8];
	sub.f32 	%f138, %f136, %f137;
	fma.rn.f32 	%f146, %f138, %f138, %f146;
$L__BB2_20:
	add.s32 	%r82, %r84, %r9;
	mul.wide.s32 	%rd44, %r82, 4;
	add.s64 	%rd45, %rd3, %rd44;
	st.global.f32 	[%rd45], %f146;
	add.s64 	%rd46, %rd2, %rd44;
	st.global.u32 	[%rd46], %r15;
	add.s32 	%r84, %r84, 1;
	setp.eq.s32 	%p19, %r84, %r5;
	@%p19 bra 	$L__BB2_27;
	bra.uni 	$L__BB2_7;
$L__BB2_21:
	and.b32  	%r31, %r5, 3;
	setp.lt.u32 	%p6, %r5, 4;
	mov.b32 	%r93, 0;
	@%p6 bra 	$L__BB2_24;
	and.b32  	%r93, %r5, 2147483644;
	mov.b32 	%r91, 0;
$L__BB2_23:
	add.s32 	%r51, %r91, %r4;
	mul.wide.s32 	%rd25, %r51, 4;
	add.s64 	%rd26, %rd4, %rd25;
	ld.global.u32 	%r52, [%rd26];
	add.s32 	%r53, %r91, %r9;
	mul.wide.s32 	%rd27, %r53, 4;
	add.s64 	%rd28, %rd3, %rd27;
	mov.b32 	%r54, 0;
	st.global.u32 	[%rd28], %r54;
	add.s64 	%rd29, %rd2, %rd27;
	st.global.u32 	[%rd29], %r52;
	ld.global.u32 	%r55, [%rd26+4];
	st.global.u32 	[%rd28+4], %r54;
	st.global.u32 	[%rd29+4], %r55;
	ld.global.u32 	%r56, [%rd26+8];
	st.global.u32 	[%rd28+8], %r54;
	st.global.u32 	[%rd29+8], %r56;
	ld.global.u32 	%r57, [%rd26+12];
	st.global.u32 	[%rd28+12], %r54;
	st.global.u32 	[%rd29+12], %r57;
	add.s32 	%r91, %r91, 4;
	setp.ne.s32 	%p7, %r91, %r93;
	@%p7 bra 	$L__BB2_23;
$L__BB2_24:
	setp.eq.s32 	%p8, %r31, 0;
	@%p8 bra 	$L__BB2_27;
	mov.b32 	%r94, 0;
$L__BB2_26:
	.pragma "nounroll";
	add.s32 	%r59, %r93, %r4;
	mul.wide.s32 	%rd30, %r59, 4;
	add.s64 	%rd31, %rd4, %rd30;
	ld.global.u32 	%r60, [%rd31];
	add.s32 	%r61, %r93, %r9;
	mul.wide.s32 	%rd32, %r61, 4;
	add.s64 	%rd33, %rd3, %rd32;
	mov.b32 	%r62, 0;
	st.global.u32 	[%rd33], %r62;
	add.s64 	%rd34, %rd2, %rd32;
	st.global.u32 	[%rd34], %r60;
	add.s32 	%r93, %r93, 1;
	add.s32 	%r94, %r94, 1;
	setp.ne.s32 	%p9, %r94, %r31;
	@%p9 bra 	$L__BB2_26;
$L__BB2_27:
	ret;

}
	// .globl	_ZN3cub18CUB_300001_SM_10006detail11EmptyKernelIvEEvv
.visible .entry _ZN3cub18CUB_300001_SM_10006detail11EmptyKernelIvEEvv()
{


	ret;

}


// ===== COMPILED SASS (sm_100) =====

	.target	sm_100

	.elftype	@"ET_EXEC"


//--------------------- .note.nv.tkinfo           --------------------------
	.section	.note.nv.tkinfo,"",@"SHT_NOTE"
	.sectionflags	@"SHF_NOTE_NV_TKINFO"
	.tkinfo
        /*0018*/ 	.word	0x00000002
        /*0030*/ 	.string	""
        /*0030*/ 	.string	"ptxas"
        /*0030*/ 	.string	"Cuda compilation tools, release 13.0, V13.0.88"
        /*0030*/ 	.string	"Build cuda_13.0.r13.0/compiler.36424714_0"
        /*0030*/ 	.string	"-arch sm_100 -m 64 "



//--------------------- .note.nv.cuinfo           --------------------------
	.section	.note.nv.cuinfo,"",@"SHT_NOTE"
	.sectionflags	@"SHF_NOTE_NV_CUINFO"
        /*0018*/ 	.short	0x0002
        /*001a*/ 	.short	0x0064
        /*001c*/ 	.short	0x0082
	.zero		2


//--------------------- .nv.info                  --------------------------
	.section	.nv.info,"",@"SHT_CUDA_INFO"
	.align	4


	//----- nvinfo : EIATTR_REGCOUNT
	.align		4
        /*0000*/ 	.byte	0x04, 0x2f
        /*0002*/ 	.short	(.L_44 - .L_43)
	.align		4
.L_43:
        /*0004*/ 	.word	index@(_Z14reorder_kernelPKfPKiS2_PiPfS3_ii)
        /*0008*/ 	.word	0x00000020


	//----- nvinfo : EIATTR_FRAME_SIZE
	.align		4
.L_44:
        /*000c*/ 	.byte	0x04, 0x11
        /*000e*/ 	.short	(.L_46 - .L_45)
	.align		4
.L_45:
        /*0010*/ 	.word	index@(_Z14reorder_kernelPKfPKiS2_PiPfS3_ii)
        /*0014*/ 	.word	0x00000000


	//----- nvinfo : EIATTR_REGCOUNT
	.align		4
.L_46:
        /*0018*/ 	.byte	0x04, 0x2f
        /*001a*/ 	.short	(.L_48 - .L_47)
	.align		4
.L_47:
        /*001c*/ 	.word	index@(_Z20coarse_search_kernelPKfS0_Pfii)
        /*0020*/ 	.word	0x00000020


	//----- nvinfo : EIATTR_FRAME_SIZE
	.align		4
.L_48:
        /*0024*/ 	.byte	0x04, 0x11
        /*0026*/ 	.short	(.L_50 - .L_49)
	.align		4
.L_49:
        /*0028*/ 	.word	index@(_Z20coarse_search_kernelPKfS0_Pfii)
        /*002c*/ 	.word	0x00000000


	//----- nvinfo : EIATTR_REGCOUNT
	.align		4
.L_50:
        /*0030*/ 	.byte	0x04, 0x2f
        /*0032*/ 	.short	(.L_52 - .L_51)
	.align		4
.L_51:
        /*0034*/ 	.word	index@(_Z18fine_search_kernelPKfS0_PKiS2_S2_S2_PfPiii)
        /*0038*/ 	.word	0x00000022


	//----- nvinfo : EIATTR_FRAME_SIZE
	.align		4
.L_52:
        /*003c*/ 	.byte	0x04, 0x11
        /*003e*/ 	.short	(.L_54 - .L_53)
	.align		4
.L_53:
        /*0040*/ 	.word	index@(_Z18fine_search_kernelPKfS0_PKiS2_S2_S2_PfPiii)
        /*0044*/ 	.word	0x00000000


	//----- nvinfo : EIATTR_REGCOUNT
	.align		4
.L_54:
        /*0048*/ 	.byte	0x04, 0x2f
        /*004a*/ 	.short	(.L_56 - .L_55)
	.align		4
.L_55:
        /*004c*/ 	.word	index@(_ZN3cub18CUB_300001_SM_10006detail11EmptyKernelIvEEvv)
        /*0050*/ 	.word	0x00000004


	//----- nvinfo : EIATTR_FRAME_SIZE
	.align		4
.L_56:
        /*0054*/ 	.byte	0x04, 0x11
        /*0056*/ 	.short	(.L_58 - .L_57)
	.align		4
.L_57:
        /*0058*/ 	.word	index@(_ZN3cub18CUB_300001_SM_10006detail11EmptyKernelIvEEvv)
        /*005c*/ 	.word	0x00000000


	//----- nvinfo : EIATTR_MIN_STACK_SIZE
	.align		4
.L_58:
        /*0060*/ 	.byte	0x04, 0x12
        /*0062*/ 	.short	(.L_60 - .L_59)
	.align		4
.L_59:
        /*0064*/ 	.word	index@(_ZN3cub18CUB_300001_SM_10006detail11EmptyKernelIvEEvv)
        /*0068*/ 	.word	0x00000000


	//----- nvinfo : EIATTR_MIN_STACK_SIZE
	.align		4
.L_60:
        /*006c*/ 	.byte	0x04, 0x12
        /*006e*/ 	.short	(.L_62 - .L_61)
	.align		4
.L_61:
        /*0070*/ 	.word	index@(_Z18fine_search_kernelPKfS0_PKiS2_S2_S2_PfPiii)
        /*0074*/ 	.word	0x00000000


	//----- nvinfo : EIATTR_MIN_STACK_SIZE
	.align		4
.L_62:
        /*0078*/ 	.byte	0x04, 0x12
        /*007a*/ 	.short	(.L_64 - .L_63)
	.align		4
.L_63:
        /*007c*/ 	.word	index@(_Z20coarse_search_kernelPKfS0_Pfii)
        /*0080*/ 	.word	0x00000000


	//----- nvinfo : EIATTR_MIN_STACK_SIZE
	.align		4
.L_64:
        /*0084*/ 	.byte	0x04, 0x12
        /*0086*/ 	.short	(.L_66 - .L_65)
	.align		4
.L_65:
        /*0088*/ 	.word	index@(_Z14reorder_kernelPKfPKiS2_PiPfS3_ii)
        /*008c*/ 	.word	0x00000000
.L_66:


//--------------------- .nv.compat                --------------------------
	.section	.nv.compat,"",@"SHT_CUDA_COMPAT_INFO"
	.align	4
        /*0000*/ 	.byte	0x02, 0x09, 0x00, 0x00, 0x02, 0x02, 0x01, 0x00, 0x02, 0x05, 0x05, 0x00, 0x03, 0x07, 0x01, 0x01
        /*0010*/ 	.byte	0x02, 0x03, 0x00, 0x00, 0x02, 0x06, 0x01, 0x00, 0x04, 0x0b, 0x08, 0x00, 0x09, 0x00, 0x00, 0x00
        /*0020*/ 	.byte	0x00, 0x00, 0x00, 0x00


//--------------------- .nv.info._ZN3cub18CUB_300001_SM_10006detail11EmptyKernelIvEEvv --------------------------
	.section	.nv.info._ZN3cub18CUB_300001_SM_10006detail11EmptyKernelIvEEvv,"",@"SHT_CUDA_INFO"
	.sectionflags	@""
	.align	4


	//----- nvinfo : EIATTR_CUDA_API_VERSION
	.align		4
        /*0000*/ 	.byte	0x04, 0x37
        /*0002*/ 	.short	(.L_68 - .L_67)
.L_67:
        /*0004*/ 	.word	0x00000082


	//----- nvinfo : EIATTR_SPARSE_MMA_MASK
	.align		4
.L_68:
        /*0008*/ 	.byte	0x03, 0x50
        /*000a*/ 	.short	0x0000


	//----- nvinfo : EIATTR_MAXREG_COUNT
	.align		4
        /*000c*/ 	.byte	0x03, 0x1b
        /*000e*/ 	.short	0x00ff


	//----- nvinfo : EIATTR_MERCURY_ISA_VERSION
	.align		4
        /*0010*/ 	.byte	0x03, 0x5f
        /*0012*/ 	.short	0x0101


	//----- nvinfo : EIATTR_VRC_CTA_INIT_COUNT
	.align		4
        /*0014*/ 	.byte	0x02, 0x4a
	.zero		1
	.zero		1


	//----- nvinfo : EIATTR_EXIT_INSTR_OFFSETS
	.align		4
        /*0018*/ 	.byte	0x04, 0x1c
        /*001a*/ 	.short	(.L_70 - .L_69)


	//   ....[0]....
.L_69:
        /*001c*/ 	.word	0x00000010


	//----- nvinfo : EIATTR_SW_WAR
	.align		4
.L_70:
        /*0020*/ 	.byte	0x04, 0x36
        /*0022*/ 	.short	(.L_72 - .L_71)
.L_71:
        /*0024*/ 	.word	0x00000008
.L_72:


//--------------------- .nv.info._Z18fine_search_kernelPKfS0_PKiS2_S2_S2_PfPiii --------------------------
	.section	.nv.info._Z18fine_search_kernelPKfS0_PKiS2_S2_S2_PfPiii,"",@"SHT_CUDA_INFO"
	.sectionflags	@""
	.align	4


	//----- nvinfo : EIATTR_CUDA_API_VERSION
	.align		4
        /*0000*/ 	.byte	0x04, 0x37
        /*0002*/ 	.short	(.L_74 - .L_73)
.L_73:
        /*0004*/ 	.word	0x00000082


	//----- nvinfo : EIATTR_KPARAM_INFO
	.align		4
.L_74:
        /*0008*/ 	.byte	0x04, 0x17
        /*000a*/ 	.short	(.L_76 - .L_75)
.L_75:
        /*000c*/ 	.word	0x00000000
        /*0010*/ 	.short	0x0009
        /*0012*/ 	.short	0x0044
        /*0014*/ 	.byte	0x00, 0xf0, 0x11, 0x00


	//----- nvinfo : EIATTR_KPARAM_INFO
	.align		4
.L_76:
        /*0018*/ 	.byte	0x04, 0x17
        /*001a*/ 	.short	(.L_78 - .L_77)
.L_77:
        /*001c*/ 	.word	0x00000000
        /*0020*/ 	.short	0x0008
        /*0022*/ 	.short	0x0040
        /*0024*/ 	.byte	0x00, 0xf0, 0x11, 0x00


	//----- nvinfo : EIATTR_KPARAM_INFO
	.align		4
.L_78:
        /*0028*/ 	.byte	0x04, 0x17
        /*002a*/ 	.short	(.L_80 - .L_79)
.L_79:
        /*002c*/ 	.word	0x00000000
        /*0030*/ 	.short	0x0007
        /*0032*/ 	.short	0x0038
        /*0034*/ 	.byte	0x00, 0xf5, 0x21, 0x00


	//----- nvinfo : EIATTR_KPARAM_INFO
	.align		4
.L_80:
        /*0038*/ 	.byte	0x04, 0x17
        /*003a*/ 	.short	(.L_82 - .L_81)
.L_81:
        /*003c*/ 	.word	0x00000000
        /*0040*/ 	.short	0x0006
        /*0042*/ 	.short	0x0030
        /*0044*/ 	.byte	0x00, 0xf5, 0x21, 0x00


	//----- nvinfo : EIATTR_KPARAM_INFO
	.align		4
.L_82:
        /*0048*/ 	.byte	0x04, 0x17
        /*004a*/ 	.short	(.L_84 - .L_83)
.L_83:
        /*004c*/ 	.word	0x00000000
        /*0050*/ 	.short	0x0005
        /*0052*/ 	.short	0x0028
        /*0054*/ 	.byte	0x00, 0xf5, 0x21, 0x00


	//----- nvinfo : EIATTR_KPARAM_INFO
	.align		4
.L_84:
        /*0058*/ 	.byte	0x04, 0x17
        /*005a*/ 	.short	(.L_86 - .L_85)
.L_85:
        /*005c*/ 	.word	0x00000000
        /*0060*/ 	.short	0x0004
        /*0062*/ 	.short	0x0020
        /*0064*/ 	.byte	0x00, 0xf5, 0x21, 0x00


	//----- nvinfo : EIATTR_KPARAM_INFO
	.align		4
.L_86:
        /*0068*/ 	.byte	0x04, 0x17
        /*006a*/ 	.short	(.L_88 - .L_87)
.L_87:
        /*006c*/ 	.word	0x00000000
        /*0070*/ 	.short	0x0003
        /*0072*/ 	.short	0x0018
        /*0074*/ 	.byte	0x00, 0xf5, 0x21, 0x00


	//----- nvinfo : EIATTR_KPARAM_INFO
	.align		4
.L_88:
        /*0078*/ 	.byte	0x04, 0x17
        /*007a*/ 	.short	(.L_90 - .L_89)
.L_89:
        /*007c*/ 	.word	0x00000000
        /*0080*/ 	.short	0x0002
        /*0082*/ 	.short	0x0010
        /*0084*/ 	.byte	0x00, 0xf5, 0x21, 0x00


	//----- nvinfo : EIATTR_KPARAM_INFO
	.align		4
.L_90:
        /*0088*/ 	.byte	0x04, 0x17
        /*008a*/ 	.short	(.L_92 - .L_91)
.L_91:
        /*008c*/ 	.word	0x00000000
        /*0090*/ 	.short	0x0001
        /*0092*/ 	.short	0x0008
        /*0094*/ 	.byte	0x00, 0xf5, 0x21, 0x00


	//----- nvinfo : EIATTR_KPARAM_INFO
	.align		4
.L_92:
        /*0098*/ 	.byte	0x04, 0x17
        /*009a*/ 	.short	(.L_94 - .L_93)
.L_93:
        /*009c*/ 	.word	0x00000000
        /*00a0*/ 	.short	0x0000
        /*00a2*/ 	.short	0x0000
        /*00a4*/ 	.byte	0x00, 0xf5, 0x21, 0x00


	//----- nvinfo : EIATTR_SPARSE_MMA_MASK
	.align		4
.L_94:
        /*00a8*/ 	.byte	0x03, 0x50
        /*00aa*/ 	.short	0x0000


	//----- nvinfo : EIATTR_MAXREG_COUNT
	.align		4
        /*00ac*/ 	.byte	0x03, 0x1b
        /*00ae*/ 	.short	0x00ff


	//----- nvinfo : EIATTR_NUM_BARRIERS
	.align		4
        /*00b0*/ 	.byte	0x02, 0x4c
        /*00b2*/ 	.byte	0x01
	.zero		1


	//----- nvinfo : EIATTR_MERCURY_ISA_VERSION
	.align		4
        /*00b4*/ 	.byte	0x03, 0x5f
        /*00b6*/ 	.short	0x0101


	//----- nvinfo : EIATTR_UNUSED_LOAD_BYTE_OFFSET
	.align		4
        /*00b8*/ 	.byte	0x04, 0x44
        /*00ba*/ 	.short	(.L_96 - .L_95)


	//   ....[0]....
.L_95:
        /*00bc*/ 	.word	0x00000ca0
        /*00c0*/ 	.word	0x00000fff


	//----- nvinfo : EIATTR_VRC_CTA_INIT_COUNT
	.align		4
.L_96:
        /*00c4*/ 	.byte	0x02, 0x4a
	.zero		1
	.zero		1


	//----- nvinfo : EIATTR_EXIT_INSTR_OFFSETS
	.align		4
        /*00c8*/ 	.byte	0x04, 0x1c
        /*00ca*/ 	.short	(.L_98 - .L_97)


	//   ....[0]....
.L_97:
        /*00cc*/ 	.word	0x00000070


	//   ....[1]....
        /*00d0*/ 	.word	0x00000260


	//   ....[2]....
        /*00d4*/ 	.word	0x00000de0


	//   ....[3]....
        /*00d8*/ 	.word	0x00001000


	//   ....[4]....
        /*00dc*/ 	.word	0x00001110


	//----- nvinfo : EIATTR_CRS_STACK_SIZE
	.align		4
.L_98:
        /*00e0*/ 	.byte	0x04, 0x1e
        /*00e2*/ 	.short	(.L_100 - .L_99)
.L_99:
        /*00e4*/ 	.word	0x00000000


	//----- nvinfo : EIATTR_CBANK_PARAM_SIZE
	.align		4
.L_100:
        /*00e8*/ 	.byte	0x03, 0x19
        /*00ea*/ 	.short	0x0048


	//----- nvinfo : EIATTR_PARAM_CBANK
	.align		4
        /*00ec*/ 	.byte	0x04, 0x0a
        /*00ee*/ 	.short	(.L_102 - .L_101)
	.align		4
.L_101:
        /*00f0*/ 	.word	index@(.nv.constant0._Z18fine_search_kernelPKfS0_PKiS2_S2_S2_PfPiii)
        /*00f4*/ 	.short	0x0380
        /*00f6*/ 	.short	0x0048


	//----- nvinfo : EIATTR_SW_WAR
	.align		4
.L_102:
        /*00f8*/ 	.byte	0x04, 0x36
        /*00fa*/ 	.short	(.L_104 - .L_103)
.L_103:
        /*00fc*/ 	.word	0x00000008
.L_104:


//--------------------- .nv.info._Z20coarse_search_kernelPKfS0_Pfii --------------------------
	.section	.nv.info._Z20coarse_search_kernelPKfS0_Pfii,"",@"SHT_CUDA_INFO"
	.sectionflags	@""
	.align	4


	//----- nvinfo : EIATTR_CUDA_API_VERSION
	.align		4
        /*0000*/ 	.byte	0x04, 0x37
        /*0002*/ 	.short	(.L_106 - .L_105)
.L_105:
        /*0004*/ 	.word	0x00000082


	//----- nvinfo : EIATTR_KPARAM_INFO
	.align		4
.L_106:
        /*0008*/ 	.byte	0x04, 0x17
        /*000a*/ 	.short	(.L_108 - .L_107)
.L_107:
        /*000c*/ 	.word	0x00000000
        /*0010*/ 	.short	0x0004
        /*0012*/ 	.short	0x001c
        /*0014*/ 	.byte	0x00, 0xf0, 0x11, 0x00


	//----- nvinfo : EIATTR_KPARAM_INFO
	.align		4
.L_108:
        /*0018*/ 	.byte	0x04, 0x17
        /*001a*/ 	.short	(.L_110 - .L_109)
.L_109:
        /*001c*/ 	.word	0x00000000
        /*0020*/ 	.short	0x0003
        /*0022*/ 	.short	0x0018
        /*0024*/ 	.byte	0x00, 0xf0, 0x11, 0x00


	//----- nvinfo : EIATTR_KPARAM_INFO
	.align		4
.L_110:
        /*0028*/ 	.byte	0x04, 0x17
        /*002a*/ 	.short	(.L_112 - .L_111)
.L_111:
        /*002c*/ 	.word	0x00000000
        /*0030*/ 	.short	0x0002
        /*0032*/ 	.short	0x0010
        /*0034*/ 	.byte	0x00, 0xf5, 0x21, 0x00


	//----- nvinfo : EIATTR_KPARAM_INFO
	.align		4
.L_112:
        /*0038*/ 	.byte	0x04, 0x17
        /*003a*/ 	.short	(.L_114 - .L_113)
.L_113:
        /*003c*/ 	.word	0x00000000
        /*0040*/ 	.short	0x0001
        /*0042*/ 	.short	0x0008
        /*0044*/ 	.byte	0x00, 0xf5, 0x21, 0x00


	//----- nvinfo : EIATTR_KPARAM_INFO
	.align		4
.L_114:
        /*0048*/ 	.byte	0x04, 0x17
        /*004a*/ 	.short	(.L_116 - .L_115)
.L_115:
        /*004c*/ 	.word	0x00000000
        /*0050*/ 	.short	0x0000
        /*0052*/ 	.short	0x0000
        /*0054*/ 	.byte	0x00, 0xf5, 0x21, 0x00


	//----- nvinfo : EIATTR_SPARSE_MMA_MASK
	.align		4
.L_116:
        /*0058*/ 	.byte	0x03, 0x50
        /*005a*/ 	.short	0x0000


	//----- nvinfo : EIATTR_MAXREG_COUNT
	.align		4
        /*005c*/ 	.byte	0x03, 0x1b
        /*005e*/ 	.short	0x00ff


	//----- nvinfo : EIATTR_NUM_BARRIERS
	.align		4
        /*0060*/ 	.byte	0x02, 0x4c
        /*0062*/ 	.byte	0x01
	.zero		1


	//----- nvinfo : EIATTR_MERCURY_ISA_VERSION
	.align		4
        /*0064*/ 	.byte	0x03, 0x5f
        /*0066*/ 	.short	0x0101


	//----- nvinfo : EIATTR_VRC_CTA_INIT_COUNT
	.align		4
        /*0068*/ 	.byte	0x02, 0x4a
	.zero		1
	.zero		1


	//----- nvinfo : EIATTR_EXIT_INSTR_OFFSETS
	.align		4
        /*006c*/ 	.byte	0x04, 0x1c
        /*006e*/ 	.short	(.L_118 - .L_117)


	//   ....[0]....
.L_117:
        /*0070*/ 	.word	0x00000070


	//   ....[1]....
        /*0074*/ 	.word	0x00000c40


	//----- nvinfo : EIATTR_CRS_STACK_SIZE
	.align		4
.L_118:
        /*0078*/ 	.byte	0x04, 0x1e
        /*007a*/ 	.short	(.L_120 - .L_119)
.L_119:
        /*007c*/ 	.word	0x00000000


	//----- nvinfo : EIATTR_CBANK_PARAM_SIZE
	.align		4
.L_120:
        /*0080*/ 	.byte	0x03, 0x19
        /*0082*/ 	.short	0x0020


	//----- nvinfo : EIATTR_PARAM_CBANK
	.align		4
        /*0084*/ 	.byte	0x04, 0x0a
        /*0086*/ 	.short	(.L_122 - .L_121)
	.align		4
.L_121:
        /*0088*/ 	.word	index@(.nv.constant0._Z20coarse_search_kernelPKfS0_Pfii)
        /*008c*/ 	.short	0x0380
        /*008e*/ 	.short	0x0020


	//----- nvinfo : EIATTR_SW_WAR
	.align		4
.L_122:
        /*0090*/ 	.byte	0x04, 0x36
        /*0092*/ 	.short	(.L_124 - .L_123)
.L_123:
        /*0094*/ 	.word	0x00000008
.L_124:


//--------------------- .nv.info._Z14reorder_kernelPKfPKiS2_PiPfS3_ii --------------------------
	.section	.nv.info._Z14reorder_kernelPKfPKiS2_PiPfS3_ii,"",@"SHT_CUDA_INFO"
	.sectionflags	@""
	.align	4


	//----- nvinfo : EIATTR_CUDA_API_VERSION
	.align		4
        /*0000*/ 	.byte	0x04, 0x37
        /*0002*/ 	.short	(.L_126 - .L_125)
.L_125:
        /*0004*/ 	.word	0x00000082


	//----- nvinfo : EIATTR_KPARAM_INFO
	.align		4
.L_126:
        /*0008*/ 	.byte	0x04, 0x17
        /*000a*/ 	.short	(.L_128 - .L_127)
.L_127:
        /*000c*/ 	.word	0x00000000
        /*0010*/ 	.short	0x0007
        /*0012*/ 	.short	0x0034
        /*0014*/ 	.byte	0x00, 0xf0, 0x11, 0x00


	//----- nvinfo : EIATTR_KPARAM_INFO
	.align		4
.L_128:
        /*0018*/ 	.byte	0x04, 0x17
        /*001a*/ 	.short	(.L_130 - .L_129)
.L_129:
        /*001c*/ 	.word	0x00000000
        /*0020*/ 	.short	0x0006
        /*0022*/ 	.short	0x0030
        /*0024*/ 	.byte	0x00, 0xf0, 0x11, 0x00


	//----- nvinfo : EIATTR_KPARAM_INFO
	.align		4
.L_130:
        /*0028*/ 	.byte	0x04, 0x17
        /*002a*/ 	.short	(.L_132 - .L_131)
.L_131:
        /*002c*/ 	.word	0x00000000
        /*0030*/ 	.short	0x0005
        /*0032*/ 	.short	0x0028
        /*0034*/ 	.byte	0x00, 0xf5, 0x21, 0x00


	//----- nvinfo : EIATTR_KPARAM_INFO
	.align		4
.L_132:
        /*0038*/ 	.byte	0x04, 0x17
        /*003a*/ 	.short	(.L_134 - .L_133)
.L_133:
        /*003c*/ 	.word	0x00000000
        /*0040*/ 	.short	0x0004
        /*0042*/ 	.short	0x0020
        /*0044*/ 	.byte	0x00, 0xf5, 0x21, 0x00


	//----- nvinfo : EIATTR_KPARAM_INFO
	.align		4
.L_134:
        /*0048*/ 	.byte	0x04, 0x17
        /*004a*/ 	.short	(.L_136 - .L_135)
.L_135:
        /*004c*/ 	.word	0x00000000
        /*0050*/ 	.short	0x0003
        /*0052*/ 	.short	0x0018
        /*0054*/ 	.byte	0x00, 0xf5, 0x21, 0x00


	//----- nvinfo : EIATTR_KPARAM_INFO
	.align		4
.L_136:
        /*0058*/ 	.byte	0x04, 0x17
        /*005a*/ 	.short	(.L_138 - .L_137)
.L_137:
        /*005c*/ 	.word	0x00000000
        /*0060*/ 	.short	0x0002
        /*0062*/ 	.short	0x0010
        /*0064*/ 	.byte	0x00, 0xf5, 0x21, 0x00


	//----- nvinfo : EIATTR_KPARAM_INFO
	.align		4
.L_138:
        /*0068*/ 	.byte	0x04, 0x17
        /*006a*/ 	.short	(.L_140 - .L_139)
.L_139:
        /*006c*/ 	.word	0x00000000
        /*0070*/ 	.short	0x0001
        /*0072*/ 	.short	0x0008
        /*0074*/ 	.byte	0x00, 0xf5, 0x21, 0x00


	//----- nvinfo : EIATTR_KPARAM_INFO
	.align		4
.L_140:
        /*0078*/ 	.byte	0x04, 0x17
        /*007a*/ 	.short	(.L_142 - .L_141)
.L_141:
        /*007c*/ 	.word	0x00000000
        /*0080*/ 	.short	0x0000
        /*0082*/ 	.short	0x0000
        /*0084*/ 	.byte	0x00, 0xf5, 0x21, 0x00


	//----- nvinfo : EIATTR_SPARSE_MMA_MASK
	.align		4
.L_142:
        /*0088*/ 	.byte	0x03, 0x50
        /*008a*/ 	.short	0x0000


	//----- nvinfo : EIATTR_MAXREG_COUNT
	.align		4
        /*008c*/ 	.byte	0x03, 0x1b
        /*008e*/ 	.short	0x00ff


	//----- nvinfo : EIATTR_MERCURY_ISA_VERSION
	.align		4
        /*0090*/ 	.byte	0x03, 0x5f
        /*0092*/ 	.short	0x0101


	//----- nvinfo : EIATTR_VRC_CTA_INIT_COUNT
	.align		4
        /*0094*/ 	.byte	0x02, 0x4a
	.zero		1
	.zero		1


	//----- nvinfo : EIATTR_EXIT_INSTR_OFFSETS
	.align		4
        /*0098*/ 	.byte	0x04, 0x1c
        /*009a*/ 	.short	(.L_144 - .L_143)


	//   ....[0]....
.L_143:
        /*009c*/ 	.word	0x00000070


	//   ....[1]....
        /*00a0*/ 	.word	0x00000150


	//   ....[2]....
        /*00a4*/ 	.word	0x00000520


	//   ....[3]....
        /*00a8*/ 	.word	0x000006e0


	//   ....[4]....
        /*00ac*/ 	.word	0x00000820


	//   ....[5]....
        /*00b0*/ 	.word	0x00000910


	//----- nvinfo : EIATTR_CBANK_PARAM_SIZE
	.align		4
.L_144:
        /*00b4*/ 	.byte	0x03, 0x19
        /*00b6*/ 	.short	0x0038


	//----- nvinfo : EIATTR_PARAM_CBANK
	.align		4
        /*00b8*/ 	.byte	0x04, 0x0a
        /*00ba*/ 	.short	(.L_146 - .L_145)
	.align		4
.L_145:
        /*00bc*/ 	.word	index@(.nv.constant0._Z14reorder_kernelPKfPKiS2_PiPfS3_ii)
        /*00c0*/ 	.short	0x0380
        /*00c2*/ 	.short	0x0038


	//----- nvinfo : EIATTR_SW_WAR
	.align		4
.L_146:
        /*00c4*/ 	.byte	0x04, 0x36
        /*00c6*/ 	.short	(.L_148 - .L_147)
.L_147:
        /*00c8*/ 	.word	0x00000008
.L_148:


//--------------------- .nv.callgraph             --------------------------
	.section	.nv.callgraph,"",@"SHT_CUDA_CALLGRAPH"
	.align	4
	.sectionentsize	8
	.align		4
        /*0000*/ 	.word	0x00000000
	.align		4
        /*0004*/ 	.word	0xffffffff
	.align		4
        /*0008*/ 	.word	0x00000000
	.align		4
        /*000c*/ 	.word	0xfffffffe
	.align		4
        /*0010*/ 	.word	0x00000000
	.align		4
        /*0014*/ 	.word	0xfffffffd
	.align		4
        /*0018*/ 	.word	0x00000000
	.align		4
        /*001c*/ 	.word	0xfffffffc


//--------------------- .nv.constant4             --------------------------
	.section	.nv.constant4,"a",@progbits
	.align	8
	.align		8
.nv.constant4:
        /*0000*/ 	.dword	_ZN34_INTERNAL_ab7509da_4_k_cu_89ae499a4cuda3std3__45__cpo5beginE
	.align		8
        /*0008*/ 	.dword	_ZN34_INTERNAL_ab7509da_4_k_cu_89ae499a4cuda3std3__45__cpo3endE
	.align		8
        /*0010*/ 	.dword	_ZN34_INTERNAL_ab7509da_4_k_cu_89ae499a4cuda3std3__45__cpo6cbeginE
	.align		8
        /*0018*/ 	.dword	_ZN34_INTERNAL_ab7509da_4_k_cu_89ae499a4cuda3std3__45__cpo4cendE
	.align		8
        /*0020*/ 	.dword	_ZN34_INTERNAL_ab7509da_4_k_cu_89ae499a4cuda3std3__45__cpo6rbeginE
	.align		8
        /*0028*/ 	.dword	_ZN34_INTERNAL_ab7509da_4_k_cu_89ae499a4cuda3std3__45__cpo4rendE
	.align		8
        /*0030*/ 	.dword	_ZN34_INTERNAL_ab7509da_4_k_cu_89ae499a4cuda3std3__45__cpo7crbeginE
	.align		8
        /*0038*/ 	.dword	_ZN34_INTERNAL_ab7509da_4_k_cu_89ae499a4cuda3std3__45__cpo5crendE
	.align		8
        /*0040*/ 	.dword	_ZN34_INTERNAL_ab7509da_4_k_cu_89ae499a4cuda3std3__436_GLOBAL__N__ab7509da_4_k_cu_89ae499a6ignoreE
	.align		8
        /*0048*/ 	.dword	_ZN34_INTERNAL_ab7509da_4_k_cu_89ae499a4cuda3std3__419piecewise_constructE
	.align		8
        /*0050*/ 	.dword	_ZN34_INTERNAL_ab7509da_4_k_cu_89ae499a4cuda3std3__48in_placeE
	.align		8
        /*0058*/ 	.dword	_ZN34_INTERNAL_ab7509da_4_k_cu_89ae499a4cuda3std3__420unreachable_sentinelE
	.align		8
        /*0060*/ 	.dword	_ZN34_INTERNAL_ab7509da_4_k_cu_89ae499a4cuda3std3__47nulloptE
	.align		8
        /*0068*/ 	.dword	_ZN34_INTERNAL_ab7509da_4_k_cu_89ae499a4cuda3std3__48unexpectE
	.align		8
        /*0070*/ 	.dword	_ZN34_INTERNAL_ab7509da_4_k_cu_89ae499a4cuda3std6ranges3__45__cpo4swapE
	.align		8
        /*0078*/ 	.dword	_ZN34_INTERNAL_ab7509da_4_k_cu_89ae499a4cuda3std6ranges3__45__cpo9iter_moveE
	.align		8
        /*0080*/ 	.dword	_ZN34_INTERNAL_ab7509da_4_k_cu_89ae499a4cuda3std6ranges3__45__cpo5beginE
	.align		8
        /*0088*/ 	.dword	_ZN34_INTERNAL_ab7509da_4_k_cu_89ae499a4cuda3std6ranges3__45__cpo3endE
	.align		8
        /*0090*/ 	.dword	_ZN34_INTERNAL_ab7509da_4_k_cu_89ae499a4cuda3std6ranges3__45__cpo6cbeginE
	.align		8
        /*0098*/ 	.dword	_ZN34_INTERNAL_ab7509da_4_k_cu_89ae499a4cuda3std6ranges3__45__cpo4cendE
	.align		8
        /*00a0*/ 	.dword	_ZN34_INTERNAL_ab7509da_4_k_cu_89ae499a4cuda3std6ranges3__45__cpo7advanceE
	.align		8
        /*00a8*/ 	.dword	_ZN34_INTERNAL_ab7509da_4_k_cu_89ae499a4cuda3std6ranges3__45__cpo9iter_swapE
	.align		8
        /*00b0*/ 	.dword	_ZN34_INTERNAL_ab7509da_4_k_cu_89ae499a4cuda3std6ranges3__45__cpo4nextE
	.align		8
        /*00b8*/ 	.dword	_ZN34_INTERNAL_ab7509da_4_k_cu_89ae499a4cuda3std6ranges3__45__cpo4prevE
	.align		8
        /*00c0*/ 	.dword	_ZN34_INTERNAL_ab7509da_4_k_cu_89ae499a4cuda3std6ranges3__45__cpo4dataE
	.align		8
        /*00c8*/ 	.dword	_ZN34_INTERNAL_ab7509da_4_k_cu_89ae499a4cuda3std6ranges3__45__cpo5cdataE
	.align		8
        /*00d0*/ 	.dword	_ZN34_INTERNAL_ab7509da_4_k_cu_89ae499a4cuda3std6ranges3__45__cpo4sizeE
	.align		8
        /*00d8*/ 	.dword	_ZN34_INTERNAL_ab7509da_4_k_cu_89ae499a4cuda3std6ranges3__45__cpo5ssizeE
	.align		8
        /*00e0*/ 	.dword	_ZN34_INTERNAL_ab7509da_4_k_cu_89ae499a4cuda3std6ranges3__45__cpo8distanceE
	.align		8
        /*00e8*/ 	.dword	_ZN34_INTERNAL_ab7509da_4_k_cu_89ae499a6thrust24THRUST_300001_SM_1000_NS8cuda_cub3parE
	.align		8
        /*00f0*/ 	.dword	_ZN34_INTERNAL_ab7509da_4_k_cu_89ae499a6thrust24THRUST_300001_SM_1000_NS8cuda_cub10par_nosyncE
	.align		8
        /*00f8*/ 	.dword	_ZN34_INTERNAL_ab7509da_4_k_cu_89ae499a6thrust24THRUST_300001_SM_1000_NS6system6detail10sequential3seqE
	.align		8
        /*0100*/ 	.dword	_ZN34_INTERNAL_ab7509da_4_k_cu_89ae499a6thrust24THRUST_300001_SM_1000_NS12placeholders2_1E
	.align		8
        /*0108*/ 	.dword	_ZN34_INTERNAL_ab7509da_4_k_cu_89ae499a6thrust24THRUST_300001_SM_1000_NS12placeholders2_2E
	.align		8
        /*0110*/ 	.dword	_ZN34_INTERNAL_ab7509da_4_k_cu_89ae499a6thrust24THRUST_300001_SM_1000_NS12placeholders2_3E
	.align		8
        /*0118*/ 	.dword	_ZN34_INTERNAL_ab7509da_4_k_cu_89ae499a6thrust24THRUST_300001_SM_1000_NS12placeholders2_4E
	.align		8
        /*0120*/ 	.dword	_ZN34_INTERNAL_ab7509da_4_k_cu_89ae499a6thrust24THRUST_300001_SM_1000_NS12placeholders2_5E
	.align		8
        /*0128*/ 	.dword	_ZN34_INTERNAL_ab7509da_4_k_cu_89ae499a6thrust24THRUST_300001_SM_1000_NS12placeholders2_6E
	.align		8
        /*0130*/ 	.dword	_ZN34_INTERNAL_ab7509da_4_k_cu_89ae499a6thrust24THRUST_300001_SM_1000_NS12placeholders2_7E
	.align		8
        /*0138*/ 	.dword	_ZN34_INTERNAL_ab7509da_4_k_cu_89ae499a6thrust24THRUST_300001_SM_1000_NS12placeholders2_8E
	.align		8
        /*0140*/ 	.dword	_ZN34_INTERNAL_ab7509da_4_k_cu_89ae499a6thrust24THRUST_300001_SM_1000_NS12placeholders2_9E
	.align		8
        /*0148*/ 	.dword	_ZN34_INTERNAL_ab7509da_4_k_cu_89ae499a6thrust24THRUST_300001_SM_1000_NS12placeholders3_10E
	.align		8
        /*0150*/ 	.dword	_ZN34_INTERNAL_ab7509da_4_k_cu_89ae499a6thrust24THRUST_300001_SM_1000_NS3seqE


//--------------------- .text._ZN3cub18CUB_300001_SM_10006detail11EmptyKernelIvEEvv --------------------------
	.section	.text._ZN3cub18CUB_300001_SM_10006detail11EmptyKernelIvEEvv,"ax",@progbits
	.align	128
        .global         _ZN3cub18CUB_300001_SM_10006detail11EmptyKernelIvEEvv
        .type           _ZN3cub18CUB_300001_SM_10006detail11EmptyKernelIvEEvv,@function
        .size           _ZN3cub18CUB_300001_SM_10006detail11EmptyKernelIvEEvv,(.L_x_32 - _ZN3cub18CUB_300001_SM_10006detail11EmptyKernelIvEEvv)
        .other          _ZN3cub18CUB_300001_SM_10006detail11EmptyKernelIvEEvv,@"STO_CUDA_ENTRY STV_DEFAULT"
_ZN3cub18CUB_300001_SM_10006detail11EmptyKernelIvEEvv:
.text._ZN3cub18CUB_300001_SM_10006detail11EmptyKernelIvEEvv:
[----:B------:R-:W-:Y:S01]  /*0000*/  LDC R1, c[0x0][0x37c] ;  /* 0x0000df00ff017b82 */ /* 0x000fe20000000800 */
[----:B------:R-:W-:Y:S05]  /*0010*/  EXIT ;  /* 0x000000000000794d */ /* 0x000fea0003800000 */
.L_x_0:
[----:B------:R-:W-:-:S00]  /*0020*/  BRA `(.L_x_0) ;  /* 0xfffffffc00fc7947 */ /* 0x000fc0000383ffff */
[----:B------:R-:W-:-:S00]  /*0030*/  NOP ;  /* 0x0000000000007918 */ /* 0x000fc00000000000 */
        /* <DEDUP_REMOVED lines=12> */
.L_x_32:


//--------------------- .text._Z18fine_search_kernelPKfS0_PKiS2_S2_S2_PfPiii --------------------------
	.section	.text._Z18fine_search_kernelPKfS0_PKiS2_S2_S2_PfPiii,"ax",@progbits
	.align	128
        .global         _Z18fine_search_kernelPKfS0_PKiS2_S2_S2_PfPiii
        .type           _Z18fine_search_kernelPKfS0_PKiS2_S2_S2_PfPiii,@function
        .size           _Z18fine_search_kernelPKfS0_PKiS2_S2_S2_PfPiii,(.L_x_33 - _Z18fine_search_kernelPKfS0_PKiS2_S2_S2_PfPiii)
        .other          _Z18fine_search_kernelPKfS0_PKiS2_S2_S2_PfPiii,@"STO_CUDA_ENTRY STV_DEFAULT"
_Z18fine_search_kernelPKfS0_PKiS2_S2_S2_PfPiii:
.text._Z18fine_search_kernelPKfS0_PKiS2_S2_S2_PfPiii:
[----:B------:R-:W-:Y:S01]  /*0000*/  LDC R1, c[0x0][0x37c] ;  /* 0x0000df00ff017b82 */ /* 0x000fe20000000800 */
[----:B------:R-:W0:Y:S07]  /*0010*/  S2R R9, SR_TID.X ;  /* 0x0000000000097919 */ /* 0x000e2e0000002100 */
[----:B------:R-:W0:Y:S01]  /*0020*/  S2UR UR4, SR_CTAID.X ;  /* 0x00000000000479c3 */ /* 0x000e220000002500 */
[----:B------:R-:W1:Y:S07]  /*0030*/  LDCU UR5, c[0x0][0x3c0] ;  /* 0x00007800ff0577ac */ /* 0x000e6e0008000800 */
[----:B------:R-:W0:Y:S02]  /*0040*/  LDC R0, c[0x0][0x360] ;  /* 0x0000d800ff007b82 */ /* 0x000e240000000800 */
[----:B0-----:R-:W-:-:S05]  /*0050*/  IMAD R6, R0, UR4, R9 ;  /* 0x0000000400067c24 */ /* 0x001fca000f8e0209 */
[----:B-1----:R-:W-:-:S13]  /*0060*/  ISETP.GE.AND P0, PT, R6, UR5, PT ;  /* 0x0000000506007c0c */ /* 0x002fda000bf06270 */
[----:B------:R-:W-:Y:S05]  /*0070*/  @P0 EXIT ;  /* 0x000000000000094d */ /* 0x000fea0003800000 */
[----:B------:R-:W0:Y:S01]  /*0080*/  LDC.64 R2, c[0x0][0x3a8] ;  /* 0x0000ea00ff027b82 */ /* 0x000e220000000a00 */
[----:B------:R-:W1:Y:S07]  /*0090*/  LDCU.64 UR8, c[0x0][0x358] ;  /* 0x00006b00ff0877ac */ /* 0x000e6e0008000a00 */
[----:B------:R-:W2:Y:S08]  /*00a0*/  LDC.64 R4, c[0x0][0x3a0] ;  /* 0x0000e800ff047b82 */ /* 0x000eb00000000a00 */
[----:B------:R-:W3:Y:S01]  /*00b0*/  LDC.64 R16, c[0x0][0x398] ;  /* 0x0000e600ff107b82 */ /* 0x000ee20000000a00 */
[----:B0-----:R-:W-:-:S07]  /*00c0*/  IMAD.WIDE R2, R6, 0x4, R2 ;  /* 0x0000000406027825 */ /* 0x001fce00078e0202 */
[----:B------:R-:W0:Y:S01]  /*00d0*/  LDC R12, c[0x0][0x3c4] ;  /* 0x0000f100ff0c7b82 */ /* 0x000e220000000800 */
[----:B-1----:R-:W2:Y:S02]  /*00e0*/  LDG.E R3, desc[UR8][R2.64] ;  /* 0x0000000802037981 */ /* 0x002ea4000c1e1900 */
[----:B--2---:R-:W-:-:S04]  /*00f0*/  IMAD.WIDE R4, R3, 0x4, R4 ;  /* 0x0000000403047825 */ /* 0x004fc800078e0204 */
[----:B---3--:R-:W-:Y:S01]  /*0100*/  IMAD.WIDE R16, R3, 0x4, R16 ;  /* 0x0000000403107825 */ /* 0x008fe200078e0210 */
[----:B------:R-:W2:Y:S05]  /*0110*/  LDG.E R7, desc[UR8][R4.64] ;  /* 0x0000000804077981 */ /* 0x000eaa000c1e1900 */
[----:B------:R1:W5:Y:S01]  /*0120*/  LDG.E R16, desc[UR8][R16.64] ;  /* 0x0000000810107981 */ /* 0x000362000c1e1900 */
[----:B0-----:R-:W-:Y:S01]  /*0130*/  ISETP.GE.AND P1, PT, R9, R12, PT ;  /* 0x0000000c0900720c */ /* 0x001fe20003f26270 */
[----:B------:R-:W-:Y:S01]  /*0140*/  BSSY.RECONVERGENT B0, `(.L_x_1) ;  /* 0x0000010000007945 */ /* 0x000fe20003800200 */
[----:B--2---:R-:W-:-:S11]  /*0150*/  ISETP.GE.AND P0, PT, R7, 0x1, PT ;  /* 0x000000010700780c */ /* 0x004fd60003f06270 */
[----:B-1----:R-:W-:Y:S05]  /*0160*/  @P1 BRA `(.L_x_2) ;  /* 0x0000000000341947 */ /* 0x002fea0003800000 */
[----:B------:R-:W0:Y:S01]  /*0170*/  S2R R5, SR_CgaCtaId ;  /* 0x0000000000057919 */ /* 0x000e220000008800 */
[----:B------:R-:W1:Y:S01]  /*0180*/  LDC.64 R2, c[0x0][0x380] ;  /* 0x0000e000ff027b82 */ /* 0x000e620000000a00 */
[----:B------:R-:W-:Y:S01]  /*0190*/  MOV R4, 0x400 ;  /* 0x0000040000047802 */ /* 0x000fe20000000f00 */
[----:B------:R-:W2:Y:S03]  /*01a0*/  S2R R10, SR_CTAID.Y ;  /* 0x00000000000a7919 */ /* 0x000ea60000002600 */
[----:B0-----:R-:W-:-:S07]  /*01b0*/  LEA R8, R5, R4, 0x18 ;  /* 0x0000000405087211 */ /* 0x001fce00078ec0ff */
.L_x_3:
[----:B--2---:R-:W-:-:S04]  /*01c0*/  IMAD R5, R10, R12, R9 ;  /* 0x0000000c0a057224 */ /* 0x004fc800078e0209 */
[----:B01----:R-:W-:-:S06]  /*01d0*/  IMAD.WIDE R4, R5, 0x4, R2 ;  /* 0x0000000405047825 */ /* 0x003fcc00078e0202 */
[----:B------:R-:W2:Y:S01]  /*01e0*/  LDG.E R4, desc[UR8][R4.64] ;  /* 0x0000000804047981 */ /* 0x000ea2000c1e1900 */
[----:B------:R-:W-:Y:S02]  /*01f0*/  LEA R11, R9, R8, 0x2 ;  /* 0x00000008090b7211 */ /* 0x000fe400078e10ff */
[----:B------:R-:W-:-:S04]  /*0200*/  IADD3 R9, PT, PT, R0, R9, RZ ;  /* 0x0000000900097210 */ /* 0x000fc80007ffe0ff */
[----:B------:R-:W-:Y:S01]  /*0210*/  ISETP.GE.AND P1, PT, R9, R12, PT ;  /* 0x0000000c0900720c */ /* 0x000fe20003f26270 */
[----:B--2---:R0:W-:-:S12]  /*0220*/  STS [R11], R4 ;  /* 0x000000040b007388 */ /* 0x0041d80000000800 */
[----:B------:R-:W-:Y:S05]  /*0230*/  @!P1 BRA `(.L_x_3) ;  /* 0xfffffffc00e09947 */ /* 0x000fea000383ffff */
.L_x_2:
[----:B------:R-:W-:Y:S05]  /*0240*/  BSYNC.RECONVERGENT B0 ;  /* 0x0000000000007941 */ /* 0x000fea0003800200 */
.L_x_1:
[----:B------:R-:W-:Y:S06]  /*0250*/  BAR.SYNC.DEFER_BLOCKING 0x0 ;  /* 0x0000000000007b1d */ /* 0x000fec0000010000 */
[----:B------:R-:W-:Y:S05]  /*0260*/  @!P0 EXIT ;  /* 0x000000000000894d */ /* 0x000fea0003800000 */
[----:B------:R-:W-:Y:S01]  /*0270*/  ISETP.GE.AND P0, PT, R12, 0x1, PT ;  /* 0x000000010c00780c */ /* 0x000fe20003f06270 */
[----:B------:R-:W-:-:S12]  /*0280*/  IMAD R6, R6, R7, RZ ;  /* 0x0000000706067224 */ /* 0x000fd800078e02ff */
[----:B------:R-:W-:Y:S05]  /*0290*/  @!P0 BRA `(.L_x_4) ;  /* 0x0000000800d88947 */ /* 0x000fea0003800000 */
[C---:B0-----:R-:W-:Y:S01]  /*02a0*/  LOP3.LUT R4, R12.reuse, 0x7ffffff0, RZ, 0xc0, !PT ;  /* 0x7ffffff00c047812 */ /* 0x041fe200078ec0ff */
[----:B------:R-:W-:Y:S01]  /*02b0*/  UMOV UR4, URZ ;  /* 0x000000ff00047c82 */ /* 0x000fe20008000000 */
[C---:B------:R-:W-:Y:S02]  /*02c0*/  LOP3.LUT R0, R12.reuse, 0xf, RZ, 0xc0, !PT ;  /* 0x0000000f0c007812 */ /* 0x040fe400078ec0ff */
[C---:B------:R-:W-:Y:S02]  /*02d0*/  LOP3.LUT R2, R12.reuse, 0x7, RZ, 0xc0, !PT ;  /* 0x000000070c027812 */ /* 0x040fe400078ec0ff */
[----:B------:R-:W-:Y:S02]  /*02e0*/  LOP3.LUT R3, R12, 0x3, RZ, 0xc0, !PT ;  /* 0x000000030c037812 */ /* 0x000fe400078ec0ff */
[----:B------:R-:W-:-:S07]  /*02f0*/  IADD3 R4, PT, PT, -R4, RZ, RZ ;  /* 0x000000ff04047210 */ /* 0x000fce0007ffe1ff */
.L_x_10:
[----:B0-----:R-:W0:Y:S01]  /*0300*/  LDC.64 R8, c[0x0][0x390] ;  /* 0x0000e400ff087b82 */ /* 0x001e220000000a00 */
[----:B-----5:R-:W-:Y:S01]  /*0310*/  IADD3 R17, PT, PT, R16, UR4, RZ ;  /* 0x0000000410117c10 */ /* 0x020fe2000fffe0ff */
[----:B------:R-:W1:Y:S04]  /*0320*/  LDCU UR6, c[0x0][0x3c4] ;  /* 0x00007880ff0677ac */ /* 0x000e680008000800 */
[----:B0-----:R-:W-:-:S05]  /*0330*/  IMAD.WIDE R8, R17, 0x4, R8 ;  /* 0x0000000411087825 */ /* 0x001fca00078e0208 */
[----:B------:R0:W5:Y:S01]  /*0340*/  LDG.E R5, desc[UR8][R8.64] ;  /* 0x0000000808057981 */ /* 0x000162000c1e1900 */
[----:B-1----:R-:W-:Y:S01]  /*0350*/  UISETP.GE.U32.AND UP0, UPT, UR6, 0x10, UPT ;  /* 0x000000100600788c */ /* 0x002fe2000bf06070 */
[----:B------:R-:W-:Y:S02]  /*0360*/  HFMA2 R18, -RZ, RZ, 0, 0 ;  /* 0x00000000ff127431 */ /* 0x000fe400000001ff */
[----:B------:R-:W-:Y:S01]  /*0370*/  IMAD R17, R17, UR6, RZ ;  /* 0x0000000611117c24 */ /* 0x000fe2000f8e02ff */
[----:B------:R-:W-:-:S05]  /*0380*/  UMOV UR5, URZ ;  /* 0x000000ff00057c82 */ /* 0x000fca0008000000 */
[----:B0-----:R-:W-:Y:S05]  /*0390*/  BRA.U !UP0, `(.L_x_5) ;  /* 0x0000000508107547 */ /* 0x001fea000b800000 */
[----:B------:R-:W0:Y:S01]  /*03a0*/  S2UR UR7, SR_CgaCtaId ;  /* 0x00000000000779c3 */ /* 0x000e220000008800 */
[----:B------:R-:W-:Y:S01]  /*03b0*/  UMOV UR5, 0x400 ;  /* 0x0000040000057882 */ /* 0x000fe20000000000 */
[----:B------:R-:W-:Y:S01]  /*03c0*/  MOV R18, RZ ;  /* 0x000000ff00127202 */ /* 0x000fe20000000f00 */
[----:B------:R-:W-:Y:S01]  /*03d0*/  ULOP3.LUT UR6, UR6, 0x7ffffff0, URZ, 0xc0, !UPT ;  /* 0x7ffffff006067892 */ /* 0x000fe2000f8ec0ff */
[----:B------:R-:W-:Y:S02]  /*03e0*/  MOV R19, R17 ;  /* 0x0000001100137202 */ /* 0x000fe40000000f00 */
[----:B------:R-:W-:Y:S01]  /*03f0*/  MOV R20, R4 ;  /* 0x0000000400147202 */ /* 0x000fe20000000f00 */
[----:B0-----:R-:W-:-:S04]  /*0400*/  ULEA UR5, UR7, UR5, 0x18 ;  /* 0x0000000507057291 */ /* 0x001fc8000f8ec0ff */
[----:B------:R-:W-:-:S12]  /*0410*/  UIADD3 UR5, UPT, UPT, UR5, 0x20, URZ ;  /* 0x0000002005057890 */ /* 0x000fd8000fffe0ff */
.L_x_6:
[----:B------:R-:W0:Y:S01]  /*0420*/  LDC.64 R30, c[0x0][0x388] ;  /* 0x0000e200ff1e7b82 */ /* 0x000e220000000a00 */
[----:B------:R-:W1:Y:S01]  /*0430*/  LDS.128 R8, [UR5+-0x20] ;  /* 0xffffe005ff087984 */ /* 0x000e620008000c00 */
[----:B0-----:R-:W-:-:S05]  /*0440*/  IMAD.WIDE R30, R19, 0x4, R30 ;  /* 0x00000004131e7825 */ /* 0x001fca00078e021e */
[----:B------:R-:W1:Y:S04]  /*0450*/  LDG.E R15, desc[UR8][R30.64] ;  /* 0x000000081e0f7981 */ /* 0x000e68000c1e1900 */
[----:B------:R-:W2:Y:S04]  /*0460*/  LDG.E R12, desc[UR8][R30.64+0x4] ;  /* 0x000004081e0c7981 */ /* 0x000ea8000c1e1900 */
[----:B------:R-:W3:Y:S04]  /*0470*/  LDG.E R13, desc[UR8][R30.64+0x8] ;  /* 0x000008081e0d7981 */ /* 0x000ee8000c1e1900 */
[----:B------:R-:W4:Y:S04]  /*0480*/  LDG.E R23, desc[UR8][R30.64+0x10] ;  /* 0x000010081e177981 */ /* 0x000f28000c1e1900 */
[----:B------:R-:W4:Y:S04]  /*0490*/  LDG.E R22, desc[UR8][R30.64+0xc] ;  /* 0x00000c081e167981 */ /* 0x000f28000c1e1900 */
[----:B------:R-:W4:Y:S04]  /*04a0*/  LDG.E R24, desc[UR8][R30.64+0x14] ;  /* 0x000014081e187981 */ /* 0x000f28000c1e1900 */
[----:B------:R-:W4:Y:S04]  /*04b0*/  LDG.E R29, desc[UR8][R30.64+0x18] ;  /* 0x000018081e1d7981 */ /* 0x000f28000c1e1900 */
[----:B------:R-:W4:Y:S04]  /*04c0*/  LDG.E R26, desc[UR8][R30.64+0x1c] ;  /* 0x00001c081e1a7981 */ /* 0x000f28000c1e1900 */
[----:B------:R-:W4:Y:S04]  /*04d0*/  LDG.E R27, desc[UR8][R30.64+0x20] ;  /* 0x000020081e1b7981 */ /* 0x000f28000c1e1900 */
[----:B------:R-:W4:Y:S04]  /*04e0*/  LDG.E R28, desc[UR8][R30.64+0x24] ;  /* 0x000024081e1c7981 */ /* 0x000f28000c1e1900 */
[----:B------:R-:W4:Y:S04]  /*04f0*/  LDG.E R21, desc[UR8][R30.64+0x28] ;  /* 0x000028081e157981 */ /* 0x000f28000c1e1900 */
[----:B------:R-:W4:Y:S01]  /*0500*/  LDG.E R25, desc[UR8][R30.64+0x38] ;  /* 0x000038081e197981 */ /* 0x000f22000c1e1900 */
[----:B-1----:R-:W-:-:S04]  /*0510*/  FADD R15, R8, -R15 ;  /* 0x8000000f080f7221 */ /* 0x002fc80000000000 */
[----:B------:R-:W-:Y:S01]  /*0520*/  FFMA R15, R15, R15, R18 ;  /* 0x0000000f0f0f7223 */ /* 0x000fe20000000012 */
[----:B--2---:R-:W-:Y:S01]  /*0530*/  FADD R12, R9, -R12 ;  /* 0x8000000c090c7221 */ /* 0x004fe20000000000 */
[----:B------:R-:W2:Y:S01]  /*0540*/  LDG.E R18, desc[UR8][R30.64+0x2c] ;  /* 0x00002c081e127981 */ /* 0x000ea2000c1e1900 */
[----:B---3--:R-:W-:Y:S02]  /*0550*/  FADD R10, R10, -R13 ;  /* 0x8000000d0a0a7221 */ /* 0x008fe40000000000 */
[----:B------:R-:W-:-:S04]  /*0560*/  FFMA R15, R12, R12, R15 ;  /* 0x0000000c0c0f7223 */ /* 0x000fc8000000000f */
[----:B------:R-:W-:Y:S02]  /*0570*/  FFMA R10, R10, R10, R15 ;  /* 0x0000000a0a0a7223 */ /* 0x000fe4000000000f */
[----:B------:R-:W0:Y:S01]  /*0580*/  LDS.128 R12, [UR5+-0x10] ;  /* 0xfffff005ff0c7984 */ /* 0x000e220008000c00 */
[----:B----4-:R-:W-:-:S03]  /*0590*/  FADD R11, R11, -R22 ;  /* 0x800000160b0b7221 */ /* 0x010fc60000000000 */
[----:B------:R-:W3:Y:S01]  /*05a0*/  LDG.E R22, desc[UR8][R30.64+0x34] ;  /* 0x000034081e167981 */ /* 0x000ee2000c1e1900 */
[----:B0-----:R-:W-:-:S03]  /*05b0*/  FADD R9, R12, -R23 ;  /* 0x800000170c097221 */ /* 0x001fc60000000000 */
[----:B------:R-:W4:Y:S01]  /*05c0*/  LDG.E R23, desc[UR8][R30.64+0x30] ;  /* 0x000030081e177981 */ /* 0x000f22000c1e1900 */
[----:B------:R-:W-:-:S03]  /*05d0*/  FADD R13, R13, -R24 ;  /* 0x800000180d0d7221 */ /* 0x000fc60000000000 */
[----:B------:R-:W4:Y:S01]  /*05e0*/  LDG.E R24, desc[UR8][R30.64+0x3c] ;  /* 0x00003c081e187981 */ /* 0x000f22000c1e1900 */
[----:B------:R-:W-:-:S04]  /*05f0*/  FFMA R10, R11, R11, R10 ;  /* 0x0000000b0b0a7223 */ /* 0x000fc8000000000a */
[----:B------:R-:W-:Y:S01]  /*0600*/  FFMA R10, R9, R9, R10 ;  /* 0x00000009090a7223 */ /* 0x000fe2000000000a */
[----:B------:R-:W-:-:S03]  /*0610*/  FADD R29, R14, -R29 ;  /* 0x8000001d0e1d7221 */ /* 0x000fc60000000000 */
[----:B------:R-:W-:-:S04]  /*0620*/  FFMA R10, R13, R13, R10 ;  /* 0x0000000d0d0a7223 */ /* 0x000fc8000000000a */
[----:B------:R-:W-:Y:S02]  /*0630*/  FFMA R29, R29, R29, R10 ;  /* 0x0000001d1d1d7223 */ /* 0x000fe4000000000a */
[----:B------:R-:W0:Y:S01]  /*0640*/  LDS.128 R8, [UR5] ;  /* 0x00000005ff087984 */ /* 0x000e220008000c00 */
[----:B------:R-:W-:-:S03]  /*0650*/  FADD R26, R15, -R26 ;  /* 0x8000001a0f1a7221 */ /* 0x000fc60000000000 */
[----:B------:R-:W1:Y:S01]  /*0660*/  LDS.128 R12, [UR5+0x10] ;  /* 0x00001005ff0c7984 */ /* 0x000e620008000c00 */
[----:B------:R-:W-:Y:S01]  /*0670*/  FFMA R29, R26, R26, R29 ;  /* 0x0000001a1a1d7223 */ /* 0x000fe2000000001d */
[----:B------:R-:W-:-:S04]  /*0680*/  IADD3 R20, PT, PT, R20, 0x10, RZ ;  /* 0x0000001014147810 */ /* 0x000fc80007ffe0ff */
[----:B------:R-:W-:Y:S01]  /*0690*/  ISETP.NE.AND P0, PT, R20, RZ, PT ;  /* 0x000000ff1400720c */ /* 0x000fe20003f05270 */
[----:B------:R-:W-:Y:S01]  /*06a0*/  UIADD3 UR5, UPT, UPT, UR5, 0x40, URZ ;  /* 0x0000004005057890 */ /* 0x000fe2000fffe0ff */
[----:B0-----:R-:W-:Y:S01]  /*06b0*/  FADD R8, R8, -R27 ;  /* 0x8000001b08087221 */ /* 0x001fe20000000000 */
[----:B------:R-:W-:-:S03]  /*06c0*/  FADD R28, R9, -R28 ;  /* 0x8000001c091c7221 */ /* 0x000fc60000000000 */
[----:B------:R-:W-:Y:S01]  /*06d0*/  FFMA R29, R8, R8, R29 ;  /* 0x00000008081d7223 */ /* 0x000fe2000000001d */
[----:B------:R-:W-:-:S03]  /*06e0*/  FADD R10, R10, -R21 ;  /* 0x800000150a0a7221 */ /* 0x000fc60000000000 */
[----:B------:R-:W-:-:S04]  /*06f0*/  FFMA R29, R28, R28, R29 ;  /* 0x0000001c1c1d7223 */ /* 0x000fc8000000001d */
[----:B------:R-:W-:Y:S01]  /*0700*/  FFMA R29, R10, R10, R29 ;  /* 0x0000000a0a1d7223 */ /* 0x000fe2000000001d */
[----:B-1----:R-:W-:Y:S01]  /*0710*/  FADD R14, R14, -R25 ;  /* 0x800000190e0e7221 */ /* 0x002fe20000000000 */
[----:B------:R-:W-:Y:S01]  /*0720*/  IADD3 R19, PT, PT, R19, 0x10, RZ ;  /* 0x0000001013137810 */ /* 0x000fe20007ffe0ff */
[----:B--2---:R-:W-:-:S04]  /*0730*/  FADD R18, R11, -R18 ;  /* 0x800000120b127221 */ /* 0x004fc80000000000 */
[----:B------:R-:W-:Y:S01]  /*0740*/  FFMA R29, R18, R18, R29 ;  /* 0x00000012121d7223 */ /* 0x000fe2000000001d */
[----:B---3--:R-:W-:Y:S01]  /*0750*/  FADD R22, R13, -R22 ;  /* 0x800000160d167221 */ /* 0x008fe20000000000 */
[----:B----4-:R-:W-:-:S04]  /*0760*/  FADD R12, R12, -R23 ;  /* 0x800000170c0c7221 */ /* 0x010fc80000000000 */
[----:B------:R-:W-:-:S04]  /*0770*/  FFMA R29, R12, R12, R29 ;  /* 0x0000000c0c1d7223 */ /* 0x000fc8000000001d */
[----:B------:R-:W-:Y:S01]  /*0780*/  FFMA R29, R22, R22, R29 ;  /* 0x00000016161d7223 */ /* 0x000fe2000000001d */
[----:B------:R-:W-:-:S03]  /*0790*/  FADD R24, R15, -R24 ;  /* 0x800000180f187221 */ /* 0x000fc60000000000 */
[----:B------:R-:W-:-:S04]  /*07a0*/  FFMA R29, R14, R14, R29 ;  /* 0x0000000e0e1d7223 */ /* 0x000fc8000000001d */
[----:B------:R-:W-:Y:S01]  /*07b0*/  FFMA R18, R24, R24, R29 ;  /* 0x0000001818127223 */ /* 0x000fe2000000001d */
[----:B------:R-:W-:Y:S06]  /*07c0*/  @P0 BRA `(.L_x_6) ;  /* 0xfffffffc00140947 */ /* 0x000fec000383ffff */
[----:B------:R-:W-:-:S05]  /*07d0*/  UMOV UR5, UR6 ;  /* 0x0000000600057c82 */ /* 0x000fca0008000000 */
.L_x_5:
[----:B------:R-:W-:-:S13]  /*07e0*/  ISETP.NE.AND P0, PT, R0, RZ, PT ;  /* 0x000000ff0000720c */ /* 0x000fda0003f05270 */
[----:B------:R-:W-:Y:S05]  /*07f0*/  @!P0 BRA `(.L_x_7) ;  /* 0x0000000400548947 */ /* 0x000fea0003800000 */
[----:B------:R-:W-:Y:S02]  /*0800*/  IADD3 R8, PT, PT, R0, -0x1, RZ ;  /* 0xffffffff00087810 */ /* 0x000fe40007ffe0ff */
[----:B------:R-:W-:Y:S02]  /*0810*/  ISETP.NE.AND P1, PT, R2, RZ, PT ;  /* 0x000000ff0200720c */ /* 0x000fe40003f25270 */
[----:B------:R-:W-:-:S13]  /*0820*/  ISETP.GE.U32.AND P0, PT, R8, 0x7, PT ;  /* 0x000000070800780c */ /* 0x000fda0003f06070 */
[----:B------:R-:W-:Y:S05]  /*0830*/  @!P0 BRA `(.L_x_8) ;  /* 0x0000000000888947 */ /* 0x000fea0003800000 */
[----:B------:R-:W0:Y:S01]  /*0840*/  LDC.64 R20, c[0x0][0x388] ;  /* 0x0000e200ff147b82 */ /* 0x000e220000000a00 */
[----:B------:R-:W-:-:S05]  /*0850*/  IADD3 R9, PT, PT, R17, UR5, RZ ;  /* 0x0000000511097c10 */ /* 0x000fca000fffe0ff */
[----:B0-----:R-:W-:-:S05]  /*0860*/  IMAD.WIDE R20, R9, 0x4, R20 ;  /* 0x0000000409147825 */ /* 0x001fca00078e0214 */
[----:B------:R-:W2:Y:S04]  /*0870*/  LDG.E R27, desc[UR8][R20.64] ;  /* 0x00000008141b7981 */ /* 0x000ea8000c1e1900 */
[----:B------:R-:W3:Y:S04]  /*0880*/  LDG.E R26, desc[UR8][R20.64+0x4] ;  /* 0x00000408141a7981 */ /* 0x000ee8000c1e1900 */
[----:B------:R-:W4:Y:S04]  /*0890*/  LDG.E R25, desc[UR8][R20.64+0x8] ;  /* 0x0000080814197981 */ /* 0x000f28000c1e1900 */
[----:B------:R-:W4:Y:S04]  /*08a0*/  LDG.E R24, desc[UR8][R20.64+0xc] ;  /* 0x00000c0814187981 */ /* 0x000f28000c1e1900 */
[----:B------:R-:W4:Y:S04]  /*08b0*/  LDG.E R19, desc[UR8][R20.64+0x10] ;  /* 0x0000100814137981 */ /* 0x000f28000c1e1900 */
[----:B------:R-:W4:Y:S04]  /*08c0*/  LDG.E R22, desc[UR8][R20.64+0x14] ;  /* 0x0000140814167981 */ /* 0x000f28000c1e1900 */
[----:B------:R-:W4:Y:S04]  /*08d0*/  LDG.E R23, desc[UR8][R20.64+0x18] ;  /* 0x0000180814177981 */ /* 0x000f28000c1e1900 */
[----:B------:R-:W4:Y:S01]  /*08e0*/  LDG.E R28, desc[UR8][R20.64+0x1c] ;  /* 0x00001c08141c7981 */ /* 0x000f22000c1e1900 */
[----:B------:R-:W0:Y:S01]  /*08f0*/  S2UR UR7, SR_CgaCtaId ;  /* 0x00000000000779c3 */ /* 0x000e220000008800 */
[----:B------:R-:W-:-:S02]  /*0900*/  UMOV UR6, 0x400 ;  /* 0x0000040000067882 */ /* 0x000fc40000000000 */
[----:B0-----:R-:W-:-:S04]  /*0910*/  ULEA UR6, UR7, UR6, 0x18 ;  /* 0x0000000607067291 */ /* 0x001fc8000f8ec0ff */
[----:B------:R-:W-:Y:S02]  /*0920*/  ULEA UR6, UR5, UR6, 0x2 ;  /* 0x0000000605067291 */ /* 0x000fe4000f8e10ff */
[----:B------:R-:W-:-:S07]  /*0930*/  UIADD3 UR5, UPT, UPT, UR5, 0x8, URZ ;  /* 0x0000000805057890 */ /* 0x000fce000fffe0ff */
[----:B------:R-:W2:Y:S04]  /*0940*/  LDS.128 R8, [UR6] ;  /* 0x00000006ff087984 */ /* 0x000ea80008000c00 */
[----:B------:R-:W0:Y:S01]  /*0950*/  LDS.128 R12, [UR6+0x10] ;  /* 0x00001006ff0c7984 */ /* 0x000e220008000c00 */
[----:B--2---:R-:W-:-:S04]  /*0960*/  FADD R27, R8, -R27 ;  /* 0x8000001b081b7221 */ /* 0x004fc80000000000 */
[----:B------:R-:W-:Y:S01]  /*0970*/  FFMA R18, R27, R27, R18 ;  /* 0x0000001b1b127223 */ /* 0x000fe20000000012 */
[----:B---3--:R-:W-:Y:S01]  /*0980*/  FADD R9, -R26, R9 ;  /* 0x000000091a097221 */ /* 0x008fe20000000100 */
[----:B----4-:R-:W-:-:S03]  /*0990*/  FADD R25, -R25, R10 ;  /* 0x0000000a19197221 */ /* 0x010fc60000000100 */
[----:B------:R-:W-:Y:S01]  /*09a0*/  FFMA R18, R9, R9, R18 ;  /* 0x0000000909127223 */ /* 0x000fe20000000012 */
[----:B------:R-:W-:-:S03]  /*09b0*/  FADD R11, -R24, R11 ;  /* 0x0000000b180b7221 */ /* 0x000fc60000000100 */
[----:B------:R-:W-:Y:S01]  /*09c0*/  FFMA R18, R25, R25, R18 ;  /* 0x0000001919127223 */ /* 0x000fe20000000012 */
[----:B0-----:R-:W-:-:S03]  /*09d0*/  FADD R19, R12, -R19 ;  /* 0x800000130c137221 */ /* 0x001fc60000000000 */
[----:B------:R-:W-:Y:S01]  /*09e0*/  FFMA R18, R11, R11, R18 ;  /* 0x0000000b0b127223 */ /* 0x000fe20000000012 */
[----:B------:R-:W-:-:S03]  /*09f0*/  FADD R13, -R22, R13 ;  /* 0x0000000d160d7221 */ /* 0x000fc60000000100 */
[----:B------:R-:W-:Y:S01]  /*0a00*/  FFMA R18, R19, R19, R18 ;  /* 0x0000001313127223 */ /* 0x000fe20000000012 */
[----:B------:R-:W-:-:S03]  /*0a10*/  FADD R23, -R23, R14 ;  /* 0x0000000e17177221 */ /* 0x000fc60000000100 */
[----:B------:R-:W-:Y:S01]  /*0a20*/  FFMA R18, R13, R13, R18 ;  /* 0x0000000d0d127223 */ /* 0x000fe20000000012 */
[----:B------:R-:W-:-:S03]  /*0a30*/  FADD R15, -R28, R15 ;  /* 0x0000000f1c0f7221 */ /* 0x000fc60000000100 */
[----:B------:R-:W-:-:S04]  /*0a40*/  FFMA R18, R23, R23, R18 ;  /* 0x0000001717127223 */ /* 0x000fc80000000012 */
[----:B------:R-:W-:-:S07]  /*0a50*/  FFMA R18, R15, R15, R18 ;  /* 0x0000000f0f127223 */ /* 0x000fce0000000012 */
.L_x_8:
        /* <DEDUP_REMOVED lines=11> */
[----:B------:R-:W4:Y:S01]  /*0b10*/  LDG.E R20, desc[UR8][R12.64+0xc] ;  /* 0x00000c080c147981 */ /* 0x000f22000c1e1900 */
[----:B------:R-:W0:Y:S01]  /*0b20*/  S2UR UR7, SR_CgaCtaId ;  /* 0x00000000000779c3 */ /* 0x000e220000008800 */
[----:B------:R-:W-:-:S02]  /*0b30*/  UMOV UR6, 0x400 ;  /* 0x0000040000067882 */ /* 0x000fc40000000000 */
[----:B0-----:R-:W-:-:S04]  /*0b40*/  ULEA UR6, UR7, UR6, 0x18 ;  /* 0x0000000607067291 */ /* 0x001fc8000f8ec0ff */
[----:B------:R-:W-:Y:S02]  /*0b50*/  ULEA UR6, UR5, UR6, 0x2 ;  /* 0x0000000605067291 */ /* 0x000fe4000f8e10ff */
[----:B------:R-:W-:-:S07]  /*0b60*/  UIADD3 UR5, UPT, UPT, UR5, 0x4, URZ ;  /* 0x0000000405057890 */ /* 0x000fce000fffe0ff */
[----:B------:R-:W2:Y:S02]  /*0b70*/  LDS.128 R8, [UR6] ;  /* 0x00000006ff087984 */ /* 0x000ea40008000c00 */
[----:B--2---:R-:W-:-:S04]  /*0b80*/  FADD R15, R8, -R15 ;  /* 0x8000000f080f7221 */ /* 0x004fc80000000000 */
[----:B------:R-:W-:Y:S01]  /*0b90*/  FFMA R15, R15, R15, R18 ;  /* 0x0000000f0f0f7223 */ /* 0x000fe20000000012 */
[----:B---3--:R-:W-:Y:S01]  /*0ba0*/  FADD R14, -R14, R9 ;  /* 0x000000090e0e7221 */ /* 0x008fe20000000100 */
[----:B----4-:R-:W-:-:S03]  /*0bb0*/  FADD R10, -R19, R10 ;  /* 0x0000000a130a7221 */ /* 0x010fc60000000100 */
[----:B------:R-:W-:Y:S01]  /*0bc0*/  FFMA R15, R14, R14, R15 ;  /* 0x0000000e0e0f7223 */ /* 0x000fe2000000000f */
[----:B------:R-:W-:-:S03]  /*0bd0*/  FADD R20, -R20, R11 ;  /* 0x0000000b14147221 */ /* 0x000fc60000000100 */
[----:B------:R-:W-:-:S04]  /*0be0*/  FFMA R15, R10, R10, R15 ;  /* 0x0000000a0a0f7223 */ /* 0x000fc8000000000f */
[----:B------:R-:W-:-:S07]  /*0bf0*/  FFMA R18, R20, R20, R15 ;  /* 0x0000001414127223 */ /* 0x000fce000000000f */
.L_x_9:
[----:B------:R-:W-:Y:S05]  /*0c00*/  @!P1 BRA `(.L_x_7) ;  /* 0x0000000000509947 */ /* 0x000fea0003800000 */
[----:B------:R-:W0:Y:S01]  /*0c10*/  LDC.64 R12, c[0x0][0x388] ;  /* 0x0000e200ff0c7b82 */ /* 0x000e220000000a00 */
[----:B------:R-:W-:-:S05]  /*0c20*/  IADD3 R17, PT, PT, R17, UR5, RZ ;  /* 0x0000000511117c10 */ /* 0x000fca000fffe0ff */
[----:B0-----:R-:W-:-:S05]  /*0c30*/  IMAD.WIDE R12, R17, 0x4, R12 ;  /* 0x00000004110c7825 */ /* 0x001fca00078e020c */
[----:B------:R-:W2:Y:S01]  /*0c40*/  LDG.E R15, desc[UR8][R12.64] ;  /* 0x000000080c0f7981 */ /* 0x000ea2000c1e1900 */
[----:B------:R-:W0:Y:S01]  /*0c50*/  S2UR UR7, SR_CgaCtaId ;  /* 0x00000000000779c3 */ /* 0x000e220000008800 */
[----:B------:R-:W-:Y:S01]  /*0c60*/  UMOV UR6, 0x400 ;  /* 0x0000040000067882 */ /* 0x000fe20000000000 */
[----:B------:R-:W-:Y:S01]  /*0c70*/  ISETP.NE.AND P0, PT, R3, 0x1, PT ;  /* 0x000000010300780c */ /* 0x000fe20003f05270 */
[----:B0-----:R-:W-:-:S04]  /*0c80*/  ULEA UR6, UR7, UR6, 0x18 ;  /* 0x0000000607067291 */ /* 0x001fc8000f8ec0ff */
[----:B------:R-:W-:-:S09]  /*0c90*/  ULEA UR6, UR5, UR6, 0x2 ;  /* 0x0000000605067291 */ /* 0x000fd2000f8e10ff */
[----:B------:R-:W2:Y:S02]  /*0ca0*/  LDS.128 R8, [UR6] ;  /* 0x00000006ff087984 */ /* 0x000ea40008000c00 */
[----:B--2---:R-:W-:-:S04]  /*0cb0*/  FADD R15, R8, -R15 ;  /* 0x8000000f080f7221 */ /* 0x004fc80000000000 */
[----:B------:R-:W-:Y:S01]  /*0cc0*/  FFMA R18, R15, R15, R18 ;  /* 0x0000000f0f127223 */ /* 0x000fe20000000012 */
[----:B------:R-:W-:Y:S06]  /*0cd0*/  @!P0 BRA `(.L_x_7) ;  /* 0x00000000001c8947 */ /* 0x000fec0003800000 */
[----:B------:R-:W-:Y:S01]  /*0ce0*/  ISETP.NE.AND P0, PT, R3, 0x2, PT ;  /* 0x000000020300780c */ /* 0x000fe20003f05270 */
[----:B------:R-:W2:-:S12]  /*0cf0*/  LDG.E R8, desc[UR8][R12.64+0x4] ;  /* 0x000004080c087981 */ /* 0x000e98000c1e1900 */
[----:B------:R-:W3:Y:S01]  /*0d00*/  @P0 LDG.E R11, desc[UR8][R12.64+0x8] ;  /* 0x000008080c0b0981 */ /* 0x000ee2000c1e1900 */
[----:B--2---:R-:W-:-:S04]  /*0d10*/  FADD R9, -R8, R9 ;  /* 0x0000000908097221 */ /* 0x004fc80000000100 */
[----:B------:R-:W-:Y:S01]  /*0d20*/  FFMA R18, R9, R9, R18 ;  /* 0x0000000909127223 */ /* 0x000fe20000000012 */
[----:B---3--:R-:W-:-:S04]  /*0d30*/  @P0 FADD R11, -R11, R10 ;  /* 0x0000000a0b0b0221 */ /* 0x008fc80000000100 */
[----:B------:R-:W-:-:S07]  /*0d40*/  @P0 FFMA R18, R11, R11, R18 ;  /* 0x0000000b0b120223 */ /* 0x000fce0000000012 */
.L_x_7:
[----:B------:R-:W0:Y:S01]  /*0d50*/  LDC.64 R8, c[0x0][0x3b0] ;  /* 0x0000ec00ff087b82 */ /* 0x000e220000000a00 */
[----:B------:R-:W-:Y:S01]  /*0d60*/  IADD3 R13, PT, PT, R6, UR4, RZ ;  /* 0x00000004060d7c10 */ /* 0x000fe2000fffe0ff */
[----:B------:R-:W-:-:S06]  /*0d70*/  UIADD3 UR4, UPT, UPT, UR4, 0x1, URZ ;  /* 0x0000000104047890 */ /* 0x000fcc000fffe0ff */
[----:B------:R-:W1:Y:S01]  /*0d80*/  LDC.64 R10, c[0x0][0x3b8] ;  /* 0x0000ee00ff0a7b82 */ /* 0x000e620000000a00 */
[----:B------:R-:W-:Y:S01]  /*0d90*/  ISETP.NE.AND P0, PT, R7, UR4, PT ;  /* 0x0000000407007c0c */ /* 0x000fe2000bf05270 */
[----:B0-----:R-:W-:-:S05]  /*0da0*/  IMAD.WIDE R8, R13, 0x4, R8 ;  /* 0x000000040d087825 */ /* 0x001fca00078e0208 */
[----:B------:R0:W-:Y:S01]  /*0db0*/  STG.E desc[UR8][R8.64], R18 ;  /* 0x0000001208007986 */ /* 0x0001e2000c101908 */
[----:B-1----:R-:W-:-:S05]  /*0dc0*/  IMAD.WIDE R10, R13, 0x4, R10 ;  /* 0x000000040d0a7825 */ /* 0x002fca00078e020a */
[----:B-----5:R0:W-:Y:S01]  /*0dd0*/  STG.E desc[UR8][R10.64], R5 ;  /* 0x000000050a007986 */ /* 0x0201e2000c101908 */
[----:B------:R-:W-:Y:S05]  /*0de0*/  @!P0 EXIT ;  /* 0x000000000000894d */ /* 0x000fea0003800000 */
[----:B------:R-:W-:Y:S05]  /*0df0*/  BRA `(.L_x_10) ;  /* 0xfffffff400407947 */ /* 0x000fea000383ffff */
.L_x_4:
[C---:B------:R-:W-:Y:S01]  /*0e00*/  ISETP.GE.U32.AND P1, PT, R7.reuse, 0x4, PT ;  /* 0x000000040700780c */ /* 0x040fe20003f26070 */
[----:B------:R-:W-:Y:S01]  /*0e10*/  BSSY.RECONVERGENT B0, `(.L_x_11) ;  /* 0x000001e000007945 */ /* 0x000fe20003800200 */
[----:B------:R-:W-:Y:S01]  /*0e20*/  LOP3.LUT R0, R7, 0x3, RZ, 0xc0, !PT ;  /* 0x0000000307007812 */ /* 0x000fe200078ec0ff */
[----:B------:R-:W-:-:S03]  /*0e30*/  HFMA2 R3, -RZ, RZ, 0, 0 ;  /* 0x00000000ff037431 */ /* 0x000fc600000001ff */
[----:B------:R-:W-:-:S07]  /*0e40*/  ISETP.NE.AND P0, PT, R0, RZ, PT ;  /* 0x000000ff0000720c */ /* 0x000fce0003f05270 */
[----:B------:R-:W-:Y:S06]  /*0e50*/  @!P1 BRA `(.L_x_12) ;  /* 0x0000000000649947 */ /* 0x000fec0003800000 */
[----:B0-----:R-:W0:Y:S01]  /*0e60*/  LDC.64 R4, c[0x0][0x390] ;  /* 0x0000e400ff047b82 */ /* 0x001e220000000a00 */
[----:B------:R-:W-:Y:S02]  /*0e70*/  LOP3.LUT R3, R7, 0x7ffffffc, RZ, 0xc0, !PT ;  /* 0x7ffffffc07037812 */ /* 0x000fe400078ec0ff */
[----:B------:R-:W-:-:S05]  /*0e80*/  MOV R7, RZ ;  /* 0x000000ff00077202 */ /* 0x000fca0000000f00 */
[----:B------:R-:W1:Y:S08]  /*0e90*/  LDC.64 R8, c[0x0][0x3b0] ;  /* 0x0000ec00ff087b82 */ /* 0x000e700000000a00 */
[----:B------:R-:W2:Y:S02]  /*0ea0*/  LDC.64 R10, c[0x0][0x3b8] ;  /* 0x0000ee00ff0a7b82 */ /* 0x000ea40000000a00 */
.L_x_13:
[----:B-----5:R-:W-:-:S05]  /*0eb0*/  IADD3 R15, PT, PT, R16, R7, RZ ;  /* 0x00000007100f7210 */ /* 0x020fca0007ffe0ff */
[----:B0-----:R-:W-:-:S05]  /*0ec0*/  IMAD.WIDE R14, R15, 0x4, R4 ;  /* 0x000000040f0e7825 */ /* 0x001fca00078e0204 */
[----:B----4-:R-:W3:Y:S01]  /*0ed0*/  LDG.E R17, desc[UR8][R14.64] ;  /* 0x000000080e117981 */ /* 0x010ee2000c1e1900 */
[----:B------:R-:W-:-:S05]  /*0ee0*/  IADD3 R19, PT, PT, R6, R7, RZ ;  /* 0x0000000706137210 */ /* 0x000fca0007ffe0ff */
[----:B-1----:R-:W-:-:S04]  /*0ef0*/  IMAD.WIDE R12, R19, 0x4, R8 ;  /* 0x00000004130c7825 */ /* 0x002fc800078e0208 */
[----:B--2---:R-:W-:Y:S01]  /*0f00*/  IMAD.WIDE R18, R19, 0x4, R10 ;  /* 0x0000000413127825 */ /* 0x004fe200078e020a */
[----:B------:R4:W-:Y:S04]  /*0f10*/  STG.E desc[UR8][R12.64], RZ ;  /* 0x000000ff0c007986 */ /* 0x0009e8000c101908 */
[----:B---3--:R4:W-:Y:S04]  /*0f20*/  STG.E desc[UR8][R18.64], R17 ;  /* 0x0000001112007986 */ /* 0x0089e8000c101908 */
[----:B------:R-:W2:Y:S04]  /*0f30*/  LDG.E R21, desc[UR8][R14.64+0x4] ;  /* 0x000004080e157981 */ /* 0x000ea8000c1e1900 */
[----:B------:R4:W-:Y:S04]  /*0f40*/  STG.E desc[UR8][R12.64+0x4], RZ ;  /* 0x000004ff0c007986 */ /* 0x0009e8000c101908 */
[----:B--2---:R4:W-:Y:S04]  /*0f50*/  STG.E desc[UR8][R18.64+0x4], R21 ;  /* 0x0000041512007986 */ /* 0x0049e8000c101908 */
[----:B------:R-:W2:Y:S04]  /*0f60*/  LDG.E R23, desc[UR8][R14.64+0x8] ;  /* 0x000008080e177981 */ /* 0x000ea8000c1e1900 */
[----:B------:R4:W-:Y:S04]  /*0f70*/  STG.E desc[UR8][R12.64+0x8], RZ ;  /* 0x000008ff0c007986 */ /* 0x0009e8000c101908 */
[----:B--2---:R4:W-:Y:S04]  /*0f80*/  STG.E desc[UR8][R18.64+0x8], R23 ;  /* 0x0000081712007986 */ /* 0x0049e8000c101908 */
[----:B------:R-:W2:Y:S01]  /*0f90*/  LDG.E R25, desc[UR8][R14.64+0xc] ;  /* 0x00000c080e197981 */ /* 0x000ea2000c1e1900 */
[----:B------:R-:W-:-:S03]  /*0fa0*/  IADD3 R7, PT, PT, R7, 0x4, RZ ;  /* 0x0000000407077810 */ /* 0x000fc60007ffe0ff */
[----:B------:R4:W-:Y:S01]  /*0fb0*/  STG.E desc[UR8][R12.64+0xc], RZ ;  /* 0x00000cff0c007986 */ /* 0x0009e2000c101908 */
[----:B------:R-:W-:-:S03]  /*0fc0*/  ISETP.NE.AND P1, PT, R7, R3, PT ;  /* 0x000000030700720c */ /* 0x000fc60003f25270 */
[----:B--2---:R4:W-:Y:S10]  /*0fd0*/  STG.E desc[UR8][R18.64+0xc], R25 ;  /* 0x00000c1912007986 */ /* 0x0049f4000c101908 */
[----:B------:R-:W-:Y:S05]  /*0fe0*/  @P1 BRA `(.L_x_13) ;  /* 0xfffffffc00b01947 */ /* 0x000fea000383ffff */
.L_x_12:
[----:B------:R-:W-:Y:S05]  /*0ff0*/  BSYNC.RECONVERGENT B0 ;  /* 0x0000000000007941 */ /* 0x000fea0003800200 */
.L_x_11:
[----:B------:R-:W-:Y:S05]  /*1000*/  @!P0 EXIT ;  /* 0x000000000000894d */ /* 0x000fea0003800000 */
[----:B----4-:R-:W1:Y:S01]  /*1010*/  LDC.64 R12, c[0x0][0x390] ;  /* 0x0000e400ff0c7b82 */ /* 0x010e620000000a00 */
[----:B------:R-:W-:-:S07]  /*1020*/  MOV R7, RZ ;  /* 0x000000ff00077202 */ /* 0x000fce0000000f00 */
[----:B------:R-:W2:Y:S08]  /*1030*/  LDC.64 R14, c[0x0][0x3b0] ;  /* 0x0000ec00ff0e7b82 */ /* 0x000eb00000000a00 */
[----:B------:R-:W3:Y:S02]  /*1040*/  LDC.64 R18, c[0x0][0x3b8] ;  /* 0x0000ee00ff127b82 */ /* 0x000ee40000000a00 */
.L_x_14:
[----:B0----5:R-:W-:-:S05]  /*1050*/  IADD3 R5, PT, PT, R16, R3, RZ ;  /* 0x0000000310057210 */ /* 0x021fca0007ffe0ff */
[----:B01----:R-:W-:-:S06]  /*1060*/  IMAD.WIDE R4, R5, 0x4, R12 ;  /* 0x0000000405047825 */ /* 0x003fcc00078e020c */
[----:B------:R-:W4:Y:S01]  /*1070*/  LDG.E R5, desc[UR8][R4.64] ;  /* 0x0000000804057981 */ /* 0x000f22000c1e1900 */
[----:B------:R-:W-:Y:S02]  /*1080*/  IADD3 R11, PT, PT, R6, R3, RZ ;  /* 0x00000003060b7210 */ /* 0x000fe40007ffe0ff */
[----:B------:R-:W-:Y:S02]  /*1090*/  IADD3 R7, PT, PT, R7, 0x1, RZ ;  /* 0x0000000107077810 */ /* 0x000fe40007ffe0ff */
[----:B------:R-:W-:Y:S01]  /*10a0*/  IADD3 R3, PT, PT, R3, 0x1, RZ ;  /* 0x0000000103037810 */ /* 0x000fe20007ffe0ff */
[----:B--2---:R-:W-:Y:S01]  /*10b0*/  IMAD.WIDE R8, R11, 0x4, R14 ;  /* 0x000000040b087825 */ /* 0x004fe200078e020e */
[----:B------:R-:W-:-:S03]  /*10c0*/  ISETP.NE.AND P0, PT, R7, R0, PT ;  /* 0x000000000700720c */ /* 0x000fc60003f05270 */
[----:B---3--:R-:W-:Y:S01]  /*10d0*/  IMAD.WIDE R10, R11, 0x4, R18 ;  /* 0x000000040b0a7825 */ /* 0x008fe200078e0212 */
[----:B------:R0:W-:Y:S04]  /*10e0*/  STG.E desc[UR8][R8.64], RZ ;  /* 0x000000ff08007986 */ /* 0x0001e8000c101908 */
[----:B----4-:R0:W-:Y:S05]  /*10f0*/  STG.E desc[UR8][R10.64], R5 ;  /* 0x000000050a007986 */ /* 0x0101ea000c101908 */
[----:B------:R-:W-:Y:S05]  /*1100*/  @P0 BRA `(.L_x_14) ;  /* 0xfffffffc00d00947 */ /* 0x000fea000383ffff */
[----:B------:R-:W-:Y:S05]  /*1110*/  EXIT ;  /* 0x000000000000794d */ /* 0x000fea0003800000 */
.L_x_15:
        /* <DEDUP_REMOVED lines=14> */
.L_x_33:


//--------------------- .text._Z20coarse_search_kernelPKfS0_Pfii --------------------------
	.section	.text._Z20coarse_search_kernelPKfS0_Pfii,"ax",@progbits
	.align	128
        .global         _Z20coarse_search_kernelPKfS0_Pfii
        .type           _Z20coarse_search_kernelPKfS0_Pfii,@function
        .size           _Z20coarse_search_kernelPKfS0_Pfii,(.L_x_34 - _Z20coarse_search_kernelPKfS0_Pfii)
        .other          _Z20coarse_search_kernelPKfS0_Pfii,@"STO_CUDA_ENTRY STV_DEFAULT"
_Z20coarse_search_kernelPKfS0_Pfii:
.text._Z20coarse_search_kernelPKfS0_Pfii:
        /* <DEDUP_REMOVED lines=8> */
[----:B------:R-:W0:Y:S01]  /*0080*/  LDCU UR13, c[0x0][0x39c] ;  /* 0x00007380ff0d77ac */ /* 0x000e220008000800 */
[----:B------:R-:W1:Y:S01]  /*0090*/  S2R R0, SR_CTAID.Y ;  /* 0x0000000000007919 */ /* 0x000e620000002600 */
[----:B------:R-:W-:Y:S01]  /*00a0*/  BSSY.RECONVERGENT B0, `(.L_x_16) ;  /* 0x0000010000007945 */ /* 0x000fe20003800200 */
[----:B------:R-:W2:Y:S01]  /*00b0*/  LDCU.64 UR10, c[0x0][0x358] ;  /* 0x00006b00ff0a77ac */ /* 0x000ea20008000a00 */
[----:B0-----:R-:W-:-:S13]  /*00c0*/  ISETP.GE.AND P0, PT, R7, UR13, PT ;  /* 0x0000000d07007c0c */ /* 0x001fda000bf06270 */
[----:B--2---:R-:W-:Y:S05]  /*00d0*/  @P0 BRA `(.L_x_17) ;  /* 0x0000000000300947 */ /* 0x004fea0003800000 */
[----:B------:R-:W0:Y:S01]  /*00e0*/  S2R R3, SR_CgaCtaId ;  /* 0x0000000000037919 */ /* 0x000e220000008800 */
[----:B------:R-:W2:Y:S01]  /*00f0*/  LDC.64 R4, c[0x0][0x380] ;  /* 0x0000e000ff047b82 */ /* 0x000ea20000000a00 */
[----:B------:R-:W-:-:S04]  /*0100*/  MOV R2, 0x400 ;  /* 0x0000040000027802 */ /* 0x000fc80000000f00 */
[----:B0-----:R-:W-:-:S07]  /*0110*/  LEA R6, R3, R2, 0x18 ;  /* 0x0000000203067211 */ /* 0x001fce00078ec0ff */
.L_x_18:
[----:B-1----:R-:W-:-:S04]  /*0120*/  IMAD R3, R0, UR13, R7 ;  /* 0x0000000d00037c24 */ /* 0x002fc8000f8e0207 */
[----:B0-2---:R-:W-:-:S06]  /*0130*/  IMAD.WIDE R2, R3, 0x4, R4 ;  /* 0x0000000403027825 */ /* 0x005fcc00078e0204 */
[----:B------:R-:W2:Y:S01]  /*0140*/  LDG.E R2, desc[UR10][R2.64] ;  /* 0x0000000a02027981 */ /* 0x000ea2000c1e1900 */
[----:B------:R-:W-:Y:S02]  /*0150*/  LEA R9, R7, R6, 0x2 ;  /* 0x0000000607097211 */ /* 0x000fe400078e10ff */
[----:B------:R-:W-:-:S04]  /*0160*/  IADD3 R7, PT, PT, R8, R7, RZ ;  /* 0x0000000708077210 */ /* 0x000fc80007ffe0ff */
[----:B------:R-:W-:Y:S01]  /*0170*/  ISETP.GE.AND P0, PT, R7, UR13, PT ;  /* 0x0000000d07007c0c */ /* 0x000fe2000bf06270 */
[----:B--2---:R0:W-:-:S12]  /*0180*/  STS [R9], R2 ;  /* 0x0000000209007388 */ /* 0x0041d80000000800 */
[----:B------:R-:W-:Y:S05]  /*0190*/  @!P0 BRA `(.L_x_18) ;  /* 0xfffffffc00e08947 */ /* 0x000fea000383ffff */
.L_x_17:
[----:B------:R-:W-:Y:S05]  /*01a0*/  BSYNC.RECONVERGENT B0 ;  /* 0x0000000000007941 */ /* 0x000fea0003800200 */
.L_x_16:
[----:B------:R-:W-:Y:S01]  /*01b0*/  BAR.SYNC.DEFER_BLOCKING 0x0 ;  /* 0x0000000000007b1d */ /* 0x000fe20000010000 */
[----:B------:R-:W-:Y:S01]  /*01c0*/  UISETP.GE.AND UP0, UPT, UR13, 0x1, UPT ;  /* 0x000000010d00788c */ /* 0x000fe2000bf06270 */
[----:B------:R-:W-:-:S08]  /*01d0*/  HFMA2 R4, -RZ, RZ, 0, 0 ;  /* 0x00000000ff047431 */ /* 0x000fd000000001ff */
[----:B------:R-:W-:Y:S05]  /*01e0*/  BRA.U !UP0, `(.L_x_19) ;  /* 0x0000000908847547 */ /* 0x000fea000b800000 */
[----:B------:R-:W-:Y:S02]  /*01f0*/  UISETP.GE.U32.AND UP1, UPT, UR13, 0x10, UPT ;  /* 0x000000100d00788c */ /* 0x000fe4000bf26070 */
[----:B0-----:R-:W-:Y:S01]  /*0200*/  IMAD R2, R27, UR13, RZ ;  /* 0x0000000d1b027c24 */ /* 0x001fe2000f8e02ff */
[----:B------:R-:W-:Y:S01]  /*0210*/  ULOP3.LUT UR9, UR13, 0xf, URZ, 0xc0, !UPT ;  /* 0x0000000f0d097892 */ /* 0x000fe2000f8ec0ff */
[----:B------:R-:W-:Y:S01]  /*0220*/  MOV R4, RZ ;  /* 0x000000ff00047202 */ /* 0x000fe20000000f00 */
[----:B------:R-:W-:Y:S02]  /*0230*/  UMOV UR4, URZ ;  /* 0x000000ff00047c82 */ /* 0x000fe40008000000 */
[----:B------:R-:W-:Y:S02]  /*0240*/  UISETP.NE.AND UP0, UPT, UR9, URZ, UPT ;  /* 0x000000ff0900728c */ /* 0x000fe4000bf05270 */
[----:B------:R-:W-:Y:S09]  /*0250*/  BRA.U !UP1, `(.L_x_20) ;  /* 0x00000005091c7547 */ /* 0x000ff2000b800000 */
[----:B------:R-:W0:Y:S01]  /*0260*/  S2UR UR8, SR_CgaCtaId ;  /* 0x00000000000879c3 */ /* 0x000e220000008800 */
[----:B------:R-:W2:Y:S01]  /*0270*/  LDCU.64 UR6, c[0x0][0x388] ;  /* 0x00007100ff0677ac */ /* 0x000ea20008000a00 */
[----:B------:R-:W-:Y:S02]  /*0280*/  MOV R4, RZ ;  /* 0x000000ff00047202 */ /* 0x000fe40000000f00 */
[----:B------:R-:W-:Y:S01]  /*0290*/  MOV R3, R2 ;  /* 0x0000000200037202 */ /* 0x000fe20000000f00 */
[----:B------:R-:W-:Y:S01]  /*02a0*/  UMOV UR5, 0x400 ;  /* 0x0000040000057882 */ /* 0x000fe20000000000 */
[----:B------:R-:W-:Y:S02]  /*02b0*/  ULOP3.LUT UR4, UR13, 0x7ffffff0, URZ, 0xc0, !UPT ;  /* 0x7ffffff00d047892 */ /* 0x000fe4000f8ec0ff */
[----:B--2---:R-:W-:-:S04]  /*02c0*/  UIADD3 UR6, UP1, UPT, UR6, 0x20, URZ ;  /* 0x0000002006067890 */ /* 0x004fc8000ff3e0ff */
[----:B------:R-:W-:Y:S02]  /*02d0*/  UIADD3.X UR7, UPT, UPT, URZ, UR7, URZ, UP1, !UPT ;  /* 0x00000007ff077290 */ /* 0x000fe40008ffe4ff */
[----:B0-----:R-:W-:Y:S02]  /*02e0*/  ULEA UR5, UR8, UR5, 0x18 ;  /* 0x0000000508057291 */ /* 0x001fe4000f8ec0ff */
[----:B------:R-:W-:Y:S02]  /*02f0*/  UIADD3 UR8, UPT, UPT, -UR4, URZ, URZ ;  /* 0x000000ff04087290 */ /* 0x000fe4000fffe1ff */
[----:B------:R-:W-:-:S12]  /*0300*/  UIADD3 UR5, UPT, UPT, UR5, 0x20, URZ ;  /* 0x0000002005057890 */ /* 0x000fd8000fffe0ff */
.L_x_21:
[----:B------:R-:W-:Y:S01]  /*0310*/  MOV R14, UR6 ;  /* 0x00000006000e7c02 */ /* 0x000fe20008000f00 */
[----:B------:R-:W0:Y:S01]  /*0320*/  LDS.128 R8, [UR5+-0x20] ;  /* 0xffffe005ff087984 */ /* 0x000e220008000c00 */
[----:B------:R-:W-:-:S03]  /*0330*/  MOV R15, UR7 ;  /* 0x00000007000f7c02 */ /* 0x000fc60008000f00 */
[----:B------:R-:W-:-:S05]  /*0340*/  IMAD.WIDE R14, R3, 0x4, R14 ;  /* 0x00000004030e7825 */ /* 0x000fca00078e020e */
[----:B------:R-:W0:Y:S04]  /*0350*/  LDG.E R5, desc[UR10][R14.64+-0x20] ;  /* 0xffffe00a0e057981 */ /* 0x000e28000c1e1900 */
[----:B------:R-:W2:Y:S04]  /*0360*/  LDG.E R6, desc[UR10][R14.64+-0x1c] ;  /* 0xffffe40a0e067981 */ /* 0x000ea8000c1e1900 */
[----:B------:R-:W3:Y:S04]  /*0370*/  LDG.E R29, desc[UR10][R14.64+-0x18] ;  /* 0xffffe80a0e1d7981 */ /* 0x000ee8000c1e1900 */
[----:B------:R-:W4:Y:S04]  /*0380*/  LDG.E R26, desc[UR10][R14.64+-0x14] ;  /* 0xffffec0a0e1a7981 */ /* 0x000f28000c1e1900 */
[----:B------:R-:W5:Y:S04]  /*0390*/  LDG.E R13, desc[UR10][R14.64+-0x10] ;  /* 0xfffff00a0e0d7981 */ /* 0x000f68000c1e1900 */
        /* <DEDUP_REMOVED lines=10> */
[----:B------:R1:W5:Y:S01]  /*0440*/  LDG.E R24, desc[UR10][R14.64+0x1c] ;  /* 0x00001c0a0e187981 */ /* 0x000362000c1e1900 */
[----:B------:R-:W-:Y:S01]  /*0450*/  UIADD3 UR8, UPT, UPT, UR8, 0x10, URZ ;  /* 0x0000001008087890 */ /* 0x000fe2000fffe0ff */
[----:B------:R-:W-:-:S03]  /*0460*/  IADD3 R3, PT, PT, R3, 0x10, RZ ;  /* 0x0000001003037810 */ /* 0x000fc60007ffe0ff */
[----:B------:R-:W-:Y:S01]  /*0470*/  UISETP.NE.AND UP1, UPT, UR8, URZ, UPT ;  /* 0x000000ff0800728c */ /* 0x000fe2000bf25270 */
[----:B0-----:R-:W-:-:S04]  /*0480*/  FADD R5, R8, -R5 ;  /* 0x8000000508057221 */ /* 0x001fc80000000000 */
[----:B------:R-:W-:Y:S01]  /*0490*/  FFMA R4, R5, R5, R4 ;  /* 0x0000000505047223 */ /* 0x000fe20000000004 */
[----:B--2---:R-:W-:Y:S01]  /*04a0*/  FADD R9, R9, -R6 ;  /* 0x8000000609097221 */ /* 0x004fe20000000000 */
[----:B---3--:R-:W-:-:S03]  /*04b0*/  FADD R10, R10, -R29 ;  /* 0x8000001d0a0a7221 */ /* 0x008fc60000000000 */
[----:B------:R-:W-:Y:S02]  /*04c0*/  FFMA R9, R9, R9, R4 ;  /* 0x0000000909097223 */ /* 0x000fe40000000004 */
[----:B------:R-:W5:Y:S01]  /*04d0*/  LDS.128 R4, [UR5+-0x10] ;  /* 0xfffff005ff047984 */ /* 0x000f620008000c00 */
[----:B----4-:R-:W-:Y:S01]  /*04e0*/  FADD R26, R11, -R26 ;  /* 0x8000001a0b1a7221 */ /* 0x010fe20000000000 */
[----:B------:R-:W-:-:S04]  /*04f0*/  FFMA R9, R10, R10, R9 ;  /* 0x0000000a0a097223 */ /* 0x000fc80000000009 */
[----:B------:R-:W-:Y:S02]  /*0500*/  FFMA R26, R26, R26, R9 ;  /* 0x0000001a1a1a7223 */ /* 0x000fe40000000009 */
[----:B------:R-:W0:Y:S01]  /*0510*/  LDS.128 R8, [UR5] ;  /* 0x00000005ff087984 */ /* 0x000e220008000c00 */
[----:B-----5:R-:W-:Y:S01]  /*0520*/  FADD R13, R4, -R13 ;  /* 0x8000000d040d7221 */ /* 0x020fe20000000000 */
[----:B------:R-:W-:Y:S01]  /*0530*/  FADD R5, R5, -R12 ;  /* 0x8000000c05057221 */ /* 0x000fe20000000000 */
[----:B------:R-:W-:Y:S01]  /*0540*/  FADD R17, R6, -R17 ;  /* 0x8000001106117221 */ /* 0x000fe20000000000 */
[----:B------:R-:W-:Y:S01]  /*0550*/  FADD R7, R7, -R16 ;  /* 0x8000001007077221 */ /* 0x000fe20000000000 */
[----:B------:R-:W-:Y:S02]  /*0560*/  FFMA R26, R13, R13, R26 ;  /* 0x0000000d0d1a7223 */ /* 0x000fe4000000001a */
[----:B-1----:R-:W1:Y:S01]  /*0570*/  LDS.128 R12, [UR5+0x10] ;  /* 0x00001005ff0c7984 */ /* 0x002e620008000c00 */
[----:B------:R-:W-:Y:S01]  /*0580*/  UIADD3 UR5, UPT, UPT, UR5, 0x40, URZ ;  /* 0x0000004005057890 */ /* 0x000fe2000fffe0ff */
[----:B------:R-:W-:Y:S01]  /*0590*/  FFMA R26, R5, R5, R26 ;  /* 0x00000005051a7223 */ /* 0x000fe2000000001a */
[----:B0-----:R-:W-:Y:S01]  /*05a0*/  FADD R19, R8, -R19 ;  /* 0x8000001308137221 */ /* 0x001fe20000000000 */
[----:B------:R-:W-:Y:S01]  /*05b0*/  FADD R9, R9, -R18 ;  /* 0x8000001209097221 */ /* 0x000fe20000000000 */
[----:B------:R-:W-:Y:S01]  /*05c0*/  FADD R21, R10, -R21 ;  /* 0x800000150a157221 */ /* 0x000fe20000000000 */
[----:B------:R-:W-:Y:S01]  /*05d0*/  FFMA R26, R17, R17, R26 ;  /* 0x00000011111a7223 */ /* 0x000fe2000000001a */
[----:B------:R-:W-:-:S03]  /*05e0*/  FADD R11, R11, -R20 ;  /* 0x800000140b0b7221 */ /* 0x000fc60000000000 */
[----:B------:R-:W-:-:S04]  /*05f0*/  FFMA R26, R7, R7, R26 ;  /* 0x00000007071a7223 */ /* 0x000fc8000000001a */
[----:B------:R-:W-:-:S04]  /*0600*/  FFMA R26, R19, R19, R26 ;  /* 0x00000013131a7223 */ /* 0x000fc8000000001a */
[----:B------:R-:W-:-:S04]  /*0610*/  FFMA R26, R9, R9, R26 ;  /* 0x00000009091a7223 */ /* 0x000fc8000000001a */
[----:B------:R-:W-:-:S04]  /*0620*/  FFMA R26, R21, R21, R26 ;  /* 0x00000015151a7223 */ /* 0x000fc8000000001a */
[----:B------:R-:W-:Y:S01]  /*0630*/  FFMA R26, R11, R11, R26 ;  /* 0x0000000b0b1a7223 */ /* 0x000fe2000000001a */
[----:B-1----:R-:W-:Y:S01]  /*0640*/  FADD R23, R12, -R23 ;  /* 0x800000170c177221 */ /* 0x002fe20000000000 */
[----:B------:R-:W-:Y:S01]  /*0650*/  FADD R13, R13, -R22 ;  /* 0x800000160d0d7221 */ /* 0x000fe20000000000 */
[----:B------:R-:W-:Y:S01]  /*0660*/  FADD R25, R14, -R25 ;  /* 0x800000190e197221 */ /* 0x000fe20000000000 */
[----:B------:R-:W-:Y:S01]  /*0670*/  FADD R15, R15, -R24 ;  /* 0x800000180f0f7221 */ /* 0x000fe20000000000 */
[----:B------:R-:W-:-:S04]  /*0680*/  FFMA R26, R23, R23, R26 ;  /* 0x00000017171a7223 */ /* 0x000fc8000000001a */
[----:B------:R-:W-:-:S04]  /*0690*/  FFMA R26, R13, R13, R26 ;  /* 0x0000000d0d1a7223 */ /* 0x000fc8000000001a */
[----:B------:R-:W-:-:S04]  /*06a0*/  FFMA R26, R25, R25, R26 ;  /* 0x00000019191a7223 */ /* 0x000fc8000000001a */
[----:B------:R-:W-:Y:S01]  /*06b0*/  FFMA R4, R15, R15, R26 ;  /* 0x0000000f0f047223 */ /* 0x000fe2000000001a */
[----:B------:R-:W-:Y:S06]  /*06c0*/  BRA.U UP1, `(.L_x_21) ;  /* 0xfffffffd01107547 */ /* 0x000fec000b83ffff */
.L_x_20:
[----:B------:R-:W-:Y:S05]  /*06d0*/  BRA.U !UP0, `(.L_x_19) ;  /* 0x0000000508487547 */ /* 0x000fea000b800000 */
[----:B------:R-:W-:Y:S02]  /*06e0*/  UISETP.GE.U32.AND UP0, UPT, UR9, 0x8, UPT ;  /* 0x000000080900788c */ /* 0x000fe4000bf06070 */
[----:B------:R-:W-:-:S04]  /*06f0*/  ULOP3.LUT UR7, UR13, 0x7, URZ, 0xc0, !UPT ;  /* 0x000000070d077892 */ /* 0x000fc8000f8ec0ff */
[----:B------:R-:W-:-:S03]  /*0700*/  UISETP.NE.AND UP1, UPT, UR7, URZ, UPT ;  /* 0x000000ff0700728c */ /* 0x000fc6000bf25270 */
[----:B------:R-:W-:Y:S08]  /*0710*/  BRA.U !UP0, `(.L_x_22) ;  /* 0x0000000108887547 */ /* 0x000ff0000b800000 */
[----:B------:R-:W0:Y:S01]  /*0720*/  LDC.64 R18, c[0x0][0x388] ;  /* 0x0000e200ff127b82 */ /* 0x000e220000000a00 */
[----:B------:R-:W-:-:S05]  /*0730*/  IADD3 R3, PT, PT, R2, UR4, RZ ;  /* 0x0000000402037c10 */ /* 0x000fca000fffe0ff */
[----:B0-----:R-:W-:-:S05]  /*0740*/  IMAD.WIDE R18, R3, 0x4, R18 ;  /* 0x0000000403127825 */ /* 0x001fca00078e0212 */
[----:B------:R-:W2:Y:S04]  /*0750*/  LDG.E R7, desc[UR10][R18.64] ;  /* 0x0000000a12077981 */ /* 0x000ea8000c1e1900 */
[----:B------:R-:W3:Y:S04]  /*0760*/  LDG.E R20, desc[UR10][R18.64+0x4] ;  /* 0x0000040a12147981 */ /* 0x000ee8000c1e1900 */
[----:B------:R-:W4:Y:S04]  /*0770*/  LDG.E R17, desc[UR10][R18.64+0x8] ;  /* 0x0000080a12117981 */ /* 0x000f28000c1e1900 */
[----:B------:R-:W5:Y:S04]  /*0780*/  LDG.E R22, desc[UR10][R18.64+0xc] ;  /* 0x00000c0a12167981 */ /* 0x000f68000c1e1900 */
[----:B------:R-:W5:Y:S04]  /*0790*/  LDG.E R5, desc[UR10][R18.64+0x10] ;  /* 0x0000100a12057981 */ /* 0x000f68000c1e1900 */
[----:B------:R-:W5:Y:S04]  /*07a0*/  LDG.E R6, desc[UR10][R18.64+0x14] ;  /* 0x0000140a12067981 */ /* 0x000f68000c1e1900 */
[----:B------:R-:W5:Y:S04]  /*07b0*/  LDG.E R3, desc[UR10][R18.64+0x18] ;  /* 0x0000180a12037981 */ /* 0x000f68000c1e1900 */
[----:B------:R-:W5:Y:S01]  /*07c0*/  LDG.E R16, desc[UR10][R18.64+0x1c] ;  /* 0x00001c0a12107981 */ /* 0x000f62000c1e1900 */
        /* <DEDUP_REMOVED lines=12> */
[----:B-----5:R-:W-:-:S03]  /*0890*/  FADD R11, -R22, R11 ;  /* 0x0000000b160b7221 */ /* 0x020fc60000000100 */
        /* <DEDUP_REMOVED lines=10> */
.L_x_22:
        /* <DEDUP_REMOVED lines=11> */
[----:B------:R-:W5:Y:S01]  /*09f0*/  LDG.E R14, desc[UR10][R6.64+0xc] ;  /* 0x00000c0a060e7981 */ /* 0x000f62000c1e1900 */
        /* <DEDUP_REMOVED lines=11> */
[----:B-----5:R-:W-:-:S03]  /*0ab0*/  FADD R14, -R14, R11 ;  /* 0x0000000b0e0e7221 */ /* 0x020fc60000000100 */
[----:B------:R-:W-:-:S04]  /*0ac0*/  FFMA R3, R10, R10, R3 ;  /* 0x0000000a0a037223 */ /* 0x000fc80000000003 */
[----:B------:R-:W-:-:S07]  /*0ad0*/  FFMA R4, R14, R14, R3 ;  /* 0x0000000e0e047223 */ /* 0x000fce0000000003 */
.L_x_23:
[----:B------:R-:W-:Y:S05]  /*0ae0*/  BRA.U !UP1, `(.L_x_19) ;  /* 0x0000000109447547 */ /* 0x000fea000b800000 */
[----:B------:R-:W0:Y:S01]  /*0af0*/  S2UR UR7, SR_CgaCtaId ;  /* 0x00000000000779c3 */ /* 0x000e220000008800 */
[----:B------:R-:W-:Y:S01]  /*0b00*/  UMOV UR6, 0x400 ;  /* 0x0000040000067882 */ /* 0x000fe20000000000 */
[----:B------:R-:W-:-:S06]  /*0b10*/  IADD3 R5, PT, PT, R2, UR4, RZ ;  /* 0x0000000402057c10 */ /* 0x000fcc000fffe0ff */
[----:B------:R-:W2:Y:S01]  /*0b20*/  LDC.64 R6, c[0x0][0x388] ;  /* 0x0000e200ff067b82 */ /* 0x000ea20000000a00 */
[----:B0-----:R-:W-:Y:S02]  /*0b30*/  ULEA UR7, UR7, UR6, 0x18 ;  /* 0x0000000607077291 */ /* 0x001fe4000f8ec0ff */
[----:B------:R-:W-:Y:S02]  /*0b40*/  UIADD3 UR6, UPT, UPT, -UR5, URZ, URZ ;  /* 0x000000ff05067290 */ /* 0x000fe4000fffe1ff */
[----:B------:R-:W-:-:S12]  /*0b50*/  ULEA UR5, UR4, UR7, 0x2 ;  /* 0x0000000704057291 */ /* 0x000fd8000f8e10ff */
.L_x_24:
[C---:B--2---:R-:W-:Y:S01]  /*0b60*/  IMAD.WIDE R2, R5.reuse, 0x4, R6 ;  /* 0x0000000405027825 */ /* 0x044fe200078e0206 */
[----:B------:R-:W0:Y:S05]  /*0b70*/  LDS R8, [UR5] ;  /* 0x00000005ff087984 */ /* 0x000e2a0008000800 */
[----:B------:R-:W0:Y:S01]  /*0b80*/  LDG.E R3, desc[UR10][R2.64] ;  /* 0x0000000a02037981 */ /* 0x000e22000c1e1900 */
[----:B------:R-:W-:Y:S01]  /*0b90*/  UIADD3 UR6, UPT, UPT, UR6, 0x1, URZ ;  /* 0x0000000106067890 */ /* 0x000fe2000fffe0ff */
[----:B------:R-:W-:Y:S01]  /*0ba0*/  IADD3 R5, PT, PT, R5, 0x1, RZ ;  /* 0x0000000105057810 */ /* 0x000fe20007ffe0ff */
[----:B------:R-:W-:Y:S02]  /*0bb0*/  UIADD3 UR5, UPT, UPT, UR5, 0x4, URZ ;  /* 0x0000000405057890 */ /* 0x000fe4000fffe0ff */
[----:B------:R-:W-:Y:S01]  /*0bc0*/  UISETP.NE.AND UP0, UPT, UR6, URZ, UPT ;  /* 0x000000ff0600728c */ /* 0x000fe2000bf05270 */
[----:B0-----:R-:W-:-:S04]  /*0bd0*/  FADD R9, R8, -R3 ;  /* 0x8000000308097221 */ /* 0x001fc80000000000 */
[----:B------:R-:W-:-:S04]  /*0be0*/  FFMA R4, R9, R9, R4 ;  /* 0x0000000909047223 */ /* 0x000fc80000000004 */
[----:B------:R-:W-:Y:S05]  /*0bf0*/  BRA.U UP0, `(.L_x_24) ;  /* 0xfffffffd00d87547 */ /* 0x000fea000b83ffff */
.L_x_19:
[----:B0-----:R-:W0:Y:S01]  /*0c00*/  LDC.64 R2, c[0x0][0x390] ;  /* 0x0000e400ff027b82 */ /* 0x001e220000000a00 */
[----:B-1----:R-:W-:-:S04]  /*0c10*/  IMAD R27, R0, UR12, R27 ;  /* 0x0000000c001b7c24 */ /* 0x002fc8000f8e021b */
[----:B0-----:R-:W-:-:S05]  /*0c20*/  IMAD.WIDE R2, R27, 0x4, R2 ;  /* 0x000000041b027825 */ /* 0x001fca00078e0202 */
[----:B------:R-:W-:Y:S01]  /*0c30*/  STG.E desc[UR10][R2.64], R4 ;  /* 0x0000000402007986 */ /* 0x000fe2000c10190a */
[----:B------:R-:W-:Y:S05]  /*0c40*/  EXIT ;  /* 0x000000000000794d */ /* 0x000fea0003800000 */
.L_x_25:
        /* <DEDUP_REMOVED lines=11> */
.L_x_34:


//--------------------- .text._Z14reorder_kernelPKfPKiS2_PiPfS3_ii --------------------------
	.section	.text._Z14reorder_kernelPKfPKiS2_PiPfS3_ii,"ax",@progbits
	.align	128
        .global         _Z14reorder_kernelPKfPKiS2_PiPfS3_ii
        .type           _Z14reorder_kernelPKfPKiS2_PiPfS3_ii,@function
        .size           _Z14reorder_kernelPKfPKiS2_PiPfS3_ii,(.L_x_35 - _Z14reorder_kernelPKfPKiS2_PiPfS3_ii)
        .other          _Z14reorder_kernelPKfPKiS2_PiPfS3_ii,@"STO_CUDA_ENTRY STV_DEFAULT"
_Z14reorder_kernelPKfPKiS2_PiPfS3_ii:
.text._Z14reorder_kernelPKfPKiS2_PiPfS3_ii:
        /* <DEDUP_REMOVED lines=10> */
[----:B------:R-:W2:Y:S01]  /*00a0*/  LDC.64 R6, c[0x0][0x398] ;  /* 0x0000e600ff067b82 */ /* 0x000ea20000000a00 */
[----:B------:R-:W-:-:S07]  /*00b0*/  IMAD.MOV.U32 R11, RZ, RZ, 0x1 ;  /* 0x00000001ff0b7424 */ /* 0x000fce00078e00ff */
[----:B------:R-:W3:Y:S01]  /*00c0*/  LDC R4, c[0x0][0x3b4] ;  /* 0x0000ed00ff047b82 */ /* 0x000ee20000000800 */
[----:B0-----:R-:W-:-:S07]  /*00d0*/  IMAD.WIDE R2, R5, 0x4, R2 ;  /* 0x0000000405027825 */ /* 0x001fce00078e0202 */
[----:B------:R-:W0:Y:S01]  /*00e0*/  LDC.64 R8, c[0x0][0x3a8] ;  /* 0x0000ea00ff087b82 */ /* 0x000e220000000a00 */
[----:B-1----:R-:W2:Y:S02]  /*00f0*/  LDG.E R3, desc[UR8][R2.64] ;  /* 0x0000000802037981 */ /* 0x002ea4000c1e1900 */
[----:B--2---:R-:W-:-:S06]  /*0100*/  IMAD.WIDE R6, R3, 0x4, R6 ;  /* 0x0000000403067825 */ /* 0x004fcc00078e0206 */
[----:B------:R-:W0:Y:S01]  /*0110*/  ATOMG.E.ADD.STRONG.GPU PT, R7, desc[UR8][R6.64], R11 ;  /* 0x8000000b060779a8 */ /* 0x000e2200081ef108 */
[----:B---3--:R-:W-:Y:S01]  /*0120*/  ISETP.GE.AND P0, PT, R4, 0x1, PT ;  /* 0x000000010400780c */ /* 0x008fe20003f06270 */
[----:B0-----:R-:W-:-:S05]  /*0130*/  IMAD.WIDE R8, R7, 0x4, R8 ;  /* 0x0000000407087825 */ /* 0x001fca00078e0208 */
[----:B------:R0:W-:Y:S07]  /*0140*/  STG.E desc[UR8][R8.64], R5 ;  /* 0x0000000508007986 */ /* 0x0001ee000c101908 */
[----:B------:R-:W-:Y:S05]  /*0150*/  @!P0 EXIT ;  /* 0x000000000000894d */ /* 0x000fea0003800000 */
[C---:B------:R-:W-:Y:S01]  /*0160*/  ISETP.GE.U32.AND P1, PT, R4.reuse, 0x10, PT ;  /* 0x000000100400780c */ /* 0x040fe20003f26070 */
[-C--:B------:R-:W-:Y:S01]  /*0170*/  IMAD R0, R5, R4.reuse, RZ ;  /* 0x0000000405007224 */ /* 0x080fe200078e02ff */
[----:B------:R-:W-:Y:S01]  /*0180*/  LOP3.LUT R16, R4, 0xf, RZ, 0xc0, !PT ;  /* 0x0000000f04107812 */ /* 0x000fe200078ec0ff */
[----:B------:R-:W-:Y:S02]  /*0190*/  IMAD R2, R7, R4, RZ ;  /* 0x0000000407027224 */ /* 0x000fe400078e02ff */
[----:B------:R-:W-:Y:S01]  /*01a0*/  IMAD.MOV.U32 R3, RZ, RZ, RZ ;  /* 0x000000ffff037224 */ /* 0x000fe200078e00ff */
[----:B------:R-:W-:-:S07]  /*01b0*/  ISETP.NE.AND P0, PT, R16, RZ, PT ;  /* 0x000000ff1000720c */ /* 0x000fce0003f05270 */
[----:B------:R-:W-:Y:S06]  /*01c0*/  @!P1 BRA `(.L_x_26) ;  /* 0x0000000000d49947 */ /* 0x000fec0003800000 */
[----:B------:R-:W1:Y:S01]  /*01d0*/  LDCU.64 UR6, c[0x0][0x380] ;  /* 0x00007000ff0677ac */ /* 0x000e620008000a00 */
[----:B------:R-:W-:Y:S01]  /*01e0*/  LOP3.LUT R3, R4, 0x7ffffff0, RZ, 0xc0, !PT ;  /* 0x7ffffff004037812 */ /* 0x000fe200078ec0ff */
[----:B0-----:R-:W-:Y:S01]  /*01f0*/  IMAD.MOV.U32 R5, RZ, RZ, R0 ;  /* 0x000000ffff057224 */ /* 0x001fe200078e0000 */
[----:B------:R-:W-:Y:S01]  /*0200*/  MOV R10, R2 ;  /* 0x00000002000a7202 */ /* 0x000fe20000000f00 */
[----:B------:R-:W0:Y:S01]  /*0210*/  LDCU.64 UR4, c[0x0][0x3a0] ;  /* 0x00007400ff0477ac */ /* 0x000e220008000a00 */
[----:B------:R-:W-:Y:S01]  /*0220*/  IADD3 R11, PT, PT, -R3, RZ, RZ ;  /* 0x000000ff030b7210 */ /* 0x000fe20007ffe1ff */
[----:B-1----:R-:W-:Y:S02]  /*0230*/  UIADD3 UR6, UP0, UPT, UR6, 0x20, URZ ;  /* 0x0000002006067890 */ /* 0x002fe4000ff1e0ff */
[----:B0-----:R-:W-:Y:S02]  /*0240*/  UIADD3 UR4, UP1, UPT, UR4, 0x20, URZ ;  /* 0x0000002004047890 */ /* 0x001fe4000ff3e0ff */
[----:B------:R-:W-:-:S02]  /*0250*/  UIADD3.X UR7, UPT, UPT, URZ, UR7, URZ, UP0, !UPT ;  /* 0x00000007ff077290 */ /* 0x000fc400087fe4ff */
[----:B------:R-:W-:-:S12]  /*0260*/  UIADD3.X UR5, UPT, UPT, URZ, UR5, URZ, UP1, !UPT ;  /* 0x00000005ff057290 */ /* 0x000fd80008ffe4ff */
.L_x_27:
[----:B------:R-:W-:Y:S01]  /*0270*/  MOV R7, UR7 ;  /* 0x0000000700077c02 */ /* 0x000fe20008000f00 */
[----:B------:R-:W-:-:S04]  /*0280*/  IMAD.U32 R6, RZ, RZ, UR6 ;  /* 0x00000006ff067e24 */ /* 0x000fc8000f8e00ff */
[----:B------:R-:W-:-:S05]  /*0290*/  IMAD.WIDE R6, R5, 0x4, R6 ;  /* 0x0000000405067825 */ /* 0x000fca00078e0206 */
[----:B-1----:R-:W2:Y:S01]  /*02a0*/  LDG.E.CONSTANT R13, desc[UR8][R6.64+-0x20] ;  /* 0xffffe008060d7981 */ /* 0x002ea2000c1e9900 */
[----:B------:R-:W-:Y:S01]  /*02b0*/  MOV R9, UR5 ;  /* 0x0000000500097c02 */ /* 0x000fe20008000f00 */
[----:B------:R-:W-:Y:S02]  /*02c0*/  IMAD.U32 R8, RZ, RZ, UR4 ;  /* 0x00000004ff087e24 */ /* 0x000fe4000f8e00ff */
[----:B------:R-:W3:Y:S02]  /*02d0*/  LDG.E.CONSTANT R15, desc[UR8][R6.64+-0x1c] ;  /* 0xffffe408060f7981 */ /* 0x000ee4000c1e9900 */
[----:B------:R-:W-:Y:S02]  /*02e0*/  IMAD.WIDE R8, R10, 0x4, R8 ;  /* 0x000000040a087825 */ /* 0x000fe400078e0208 */
[----:B------:R-:W4:Y:S04]  /*02f0*/  LDG.E.CONSTANT R17, desc[UR8][R6.64+-0x18] ;  /* 0xffffe80806117981 */ /* 0x000f28000c1e9900 */
[----:B------:R-:W5:Y:S04]  /*0300*/  LDG.E.CONSTANT R19, desc[UR8][R6.64+-0x14] ;  /* 0xffffec0806137981 */ /* 0x000f68000c1e9900 */
        /* <DEDUP_REMOVED lines=11> */
[----:B--2---:R0:W-:Y:S04]  /*03c0*/  STG.E desc[UR8][R8.64+-0x20], R13 ;  /* 0xffffe00d08007986 */ /* 0x0041e8000c101908 */
[----:B0-----:R-:W2:Y:S01]  /*03d0*/  LDG.E.CONSTANT R13, desc[UR8][R6.64+0x14] ;  /* 0x00001408060d7981 */ /* 0x001ea2000c1e9900 */
[----:B------:R-:W-:-:S05]  /*03e0*/  VIADD R11, R11, 0x10 ;  /* 0x000000100b0b7836 */ /* 0x000fca0000000000 */
[----:B------:R-:W-:Y:S01]  /*03f0*/  ISETP.NE.AND P1, PT, R11, RZ, PT ;  /* 0x000000ff0b00720c */ /* 0x000fe20003f25270 */
[----:B---3--:R1:W-:Y:S01]  /*0400*/  STG.E desc[UR8][R8.64+-0x1c], R15 ;  /* 0xffffe40f08007986 */ /* 0x0083e2000c101908 */
[----:B------:R-:W-:-:S03]  /*0410*/  IADD3 R5, PT, PT, R5, 0x10, RZ ;  /* 0x0000001005057810 */ /* 0x000fc60007ffe0ff */
[----:B----4-:R1:W-:Y:S01]  /*0420*/  STG.E desc[UR8][R8.64+-0x18], R17 ;  /* 0xffffe81108007986 */ /* 0x0103e2000c101908 */
[----:B------:R-:W-:-:S03]  /*0430*/  VIADD R10, R10, 0x10 ;  /* 0x000000100a0a7836 */ /* 0x000fc60000000000 */
[----:B-----5:R1:W-:Y:S04]  /*0440*/  STG.E desc[UR8][R8.64+-0x14], R19 ;  /* 0xffffec1308007986 */ /* 0x0203e8000c101908 */
[----:B------:R1:W-:Y:S04]  /*0450*/  STG.E desc[UR8][R8.64+-0x10], R21 ;  /* 0xfffff01508007986 */ /* 0x0003e8000c101908 */
        /* <DEDUP_REMOVED lines=10> */
[----:B--2---:R1:W-:Y:S01]  /*0500*/  STG.E desc[UR8][R8.64+0x14], R13 ;  /* 0x0000140d08007986 */ /* 0x0043e2000c101908 */
[----:B------:R-:W-:Y:S05]  /*0510*/  @P1 BRA `(.L_x_27) ;  /* 0xfffffffc00541947 */ /* 0x000fea000383ffff */
.L_x_26:
[----:B------:R-:W-:Y:S05]  /*0520*/  @!P0 EXIT ;  /* 0x000000000000894d */ /* 0x000fea0003800000 */
[----:B------:R-:W-:Y:S02]  /*0530*/  ISETP.GE.U32.AND P0, PT, R16, 0x8, PT ;  /* 0x000000081000780c */ /* 0x000fe40003f06070 */
[----:B-1----:R-:W-:-:S04]  /*0540*/  LOP3.LUT R12, R4, 0x7, RZ, 0xc0, !PT ;  /* 0x00000007040c7812 */ /* 0x002fc800078ec0ff */
[----:B------:R-:W-:-:S07]  /*0550*/  ISETP.NE.AND P1, PT, R12, RZ, PT ;  /* 0x000000ff0c00720c */ /* 0x000fce0003f25270 */
[----:B------:R-:W-:Y:S06]  /*0560*/  @!P0 BRA `(.L_x_28) ;  /* 0x00000000005c8947 */ /* 0x000fec0003800000 */
[----:B0-----:R-:W0:Y:S01]  /*0570*/  LDC.64 R8, c[0x0][0x380] ;  /* 0x0000e000ff087b82 */ /* 0x001e220000000a00 */
[----:B------:R-:W-:-:S07]  /*0580*/  IADD3 R5, PT, PT, R0, R3, RZ ;  /* 0x0000000300057210 */ /* 0x000fce0007ffe0ff */
[----:B------:R-:W1:Y:S01]  /*0590*/  LDC.64 R6, c[0x0][0x3a0] ;  /* 0x0000e800ff067b82 */ /* 0x000e620000000a00 */
[----:B0-----:R-:W-:-:S05]  /*05a0*/  IMAD.WIDE R8, R5, 0x4, R8 ;  /* 0x0000000405087825 */ /* 0x001fca00078e0208 */
[----:B------:R-:W2:Y:S04]  /*05b0*/  LDG.E.CONSTANT R5, desc[UR8][R8.64] ;  /* 0x0000000808057981 */ /* 0x000ea8000c1e9900 */
[----:B------:R-:W3:Y:S04]  /*05c0*/  LDG.E.CONSTANT R13, desc[UR8][R8.64+0x4] ;  /* 0x00000408080d7981 */ /* 0x000ee8000c1e9900 */
[----:B------:R-:W4:Y:S04]  /*05d0*/  LDG.E.CONSTANT R15, desc[UR8][R8.64+0x8] ;  /* 0x00000808080f7981 */ /* 0x000f28000c1e9900 */
[----:B------:R-:W5:Y:S04]  /*05e0*/  LDG.E.CONSTANT R17, desc[UR8][R8.64+0xc] ;  /* 0x00000c0808117981 */ /* 0x000f68000c1e9900 */
[----:B------:R-:W5:Y:S04]  /*05f0*/  LDG.E.CONSTANT R19, desc[UR8][R8.64+0x10] ;  /* 0x0000100808137981 */ /* 0x000f68000c1e9900 */
[----:B------:R-:W5:Y:S04]  /*0600*/  LDG.E.CONSTANT R21, desc[UR8][R8.64+0x14] ;  /* 0x0000140808157981 */ /* 0x000f68000c1e9900 */
[----:B------:R-:W5:Y:S04]  /*0610*/  LDG.E.CONSTANT R23, desc[UR8][R8.64+0x18] ;  /* 0x0000180808177981 */ /* 0x000f68000c1e9900 */
[----:B------:R-:W5:Y:S01]  /*0620*/  LDG.E.CONSTANT R25, desc[UR8][R8.64+0x1c] ;  /* 0x00001c0808197981 */ /* 0x000f62000c1e9900 */
[----:B------:R-:W-:Y:S01]  /*0630*/  IMAD.IADD R11, R2, 0x1, R3 ;  /* 0x00000001020b7824 */ /* 0x000fe200078e0203 */
[----:B------:R-:W-:-:S03]  /*0640*/  IADD3 R3, PT, PT, R3, 0x8, RZ ;  /* 0x0000000803037810 */ /* 0x000fc60007ffe0ff */
[----:B-1----:R-:W-:-:S05]  /*0650*/  IMAD.WIDE R6, R11, 0x4, R6 ;  /* 0x000000040b067825 */ /* 0x002fca00078e0206 */
[----:B--2---:R1:W-:Y:S04]  /*0660*/  STG.E desc[UR8][R6.64], R5 ;  /* 0x0000000506007986 */ /* 0x0043e8000c101908 */
[----:B---3--:R1:W-:Y:S04]  /*0670*/  STG.E desc[UR8][R6.64+0x4], R13 ;  /* 0x0000040d06007986 */ /* 0x0083e8000c101908 */
[----:B----4-:R1:W-:Y:S04]  /*0680*/  STG.E desc[UR8][R6.64+0x8], R15 ;  /* 0x0000080f06007986 */ /* 0x0103e8000c101908 */
[----:B-----5:R1:W-:Y:S04]  /*0690*/  STG.E desc[UR8][R6.64+0xc], R17 ;  /* 0x00000c1106007986 */ /* 0x0203e8000c101908 */
[----:B------:R1:W-:Y:S04]  /*06a0*/  STG.E desc[UR8][R6.64+0x10], R19 ;  /* 0x0000101306007986 */ /* 0x0003e8000c101908 */
[----:B------:R1:W-:Y:S04]  /*06b0*/  STG.E desc[UR8][R6.64+0x14], R21 ;  /* 0x0000141506007986 */ /* 0x0003e8000c101908 */
[----:B------:R1:W-:Y:S04]  /*06c0*/  STG.E desc[UR8][R6.64+0x18], R23 ;  /* 0x0000181706007986 */ /* 0x0003e8000c101908 */
[----:B------:R1:W-:Y:S02]  /*06d0*/  STG.E desc[UR8][R6.64+0x1c], R25 ;  /* 0x00001c1906007986 */ /* 0x0003e4000c101908 */
.L_x_28:
[----:B------:R-:W-:Y:S05]  /*06e0*/  @!P1 EXIT ;  /* 0x000000000000994d */ /* 0x000fea0003800000 */
[----:B------:R-:W-:Y:S02]  /*06f0*/  ISETP.GE.U32.AND P0, PT, R12, 0x4, PT ;  /* 0x000000040c00780c */ /* 0x000fe40003f06070 */
[----:B------:R-:W-:-:S04]  /*0700*/  LOP3.LUT R10, R4, 0x3, RZ, 0xc0, !PT ;  /* 0x00000003040a7812 */ /* 0x000fc800078ec0ff */
[----:B------:R-:W-:-:S07]  /*0710*/  ISETP.NE.AND P1, PT, R10, RZ, PT ;  /* 0x000000ff0a00720c */ /* 0x000fce0003f25270 */
[----:B------:R-:W-:Y:S06]  /*0720*/  @!P0 BRA `(.L_x_29) ;  /* 0x00000000003c8947 */ /* 0x000fec0003800000 */
[----:B01----:R-:W0:Y:S01]  /*0730*/  LDC.64 R4, c[0x0][0x380] ;  /* 0x0000e000ff047b82 */ /* 0x003e220000000a00 */
[----:B------:R-:W-:-:S04]  /*0740*/  IMAD.IADD R7, R0, 0x1, R3 ;  /* 0x0000000100077824 */ /* 0x000fc800078e0203 */
[----:B0-----:R-:W-:-:S03]  /*0750*/  IMAD.WIDE R4, R7, 0x4, R4 ;  /* 0x0000000407047825 */ /* 0x001fc600078e0204 */
[----:B------:R-:W0:Y:S02]  /*0760*/  LDC.64 R6, c[0x0][0x3a0] ;  /* 0x0000e800ff067b82 */ /* 0x000e240000000a00 */
[----:B------:R-:W2:Y:S04]  /*0770*/  LDG.E.CONSTANT R9, desc[UR8][R4.64] ;  /* 0x0000000804097981 */ /* 0x000ea8000c1e9900 */
[----:B------:R-:W3:Y:S04]  /*0780*/  LDG.E.CONSTANT R13, desc[UR8][R4.64+0x4] ;  /* 0x00000408040d7981 */ /* 0x000ee8000c1e9900 */
[----:B------:R-:W4:Y:S04]  /*0790*/  LDG.E.CONSTANT R15, desc[UR8][R4.64+0x8] ;  /* 0x00000808040f7981 */ /* 0x000f28000c1e9900 */
[----:B------:R-:W5:Y:S01]  /*07a0*/  LDG.E.CONSTANT R17, desc[UR8][R4.64+0xc] ;  /* 0x00000c0804117981 */ /* 0x000f62000c1e9900 */
[----:B------:R-:W-:Y:S01]  /*07b0*/  IADD3 R11, PT, PT, R2, R3, RZ ;  /* 0x00000003020b7210 */ /* 0x000fe20007ffe0ff */
[----:B------:R-:W-:-:S04]  /*07c0*/  VIADD R3, R3, 0x4 ;  /* 0x0000000403037836 */ /* 0x000fc80000000000 */
[----:B0-----:R-:W-:-:S05]  /*07d0*/  IMAD.WIDE R6, R11, 0x4, R6 ;  /* 0x000000040b067825 */ /* 0x001fca00078e0206 */
[----:B--2---:R2:W-:Y:S04]  /*07e0*/  STG.E desc[UR8][R6.64], R9 ;  /* 0x0000000906007986 */ /* 0x0045e8000c101908 */
[----:B---3--:R2:W-:Y:S04]  /*07f0*/  STG.E desc[UR8][R6.64+0x4], R13 ;  /* 0x0000040d06007986 */ /* 0x0085e8000c101908 */
[----:B----4-:R2:W-:Y:S04]  /*0800*/  STG.E desc[UR8][R6.64+0x8], R15 ;  /* 0x0000080f06007986 */ /* 0x0105e8000c101908 */
[----:B-----5:R2:W-:Y:S02]  /*0810*/  STG.E desc[UR8][R6.64+0xc], R17 ;  /* 0x00000c1106007986 */ /* 0x0205e4000c101908 */
.L_x_29:
[----:B------:R-:W-:Y:S05]  /*0820*/  @!P1 EXIT ;  /* 0x000000000000994d */ /* 0x000fea0003800000 */
[----:B-12---:R-:W1:Y:S01]  /*0830*/  LDC.64 R6, c[0x0][0x3a0] ;  /* 0x0000e800ff067b82 */ /* 0x006e620000000a00 */
[----:B------:R-:W-:Y:S01]  /*0840*/  IADD3 R11, PT, PT, R2, R3, RZ ;  /* 0x00000003020b7210 */ /* 0x000fe20007ffe0ff */
[----:B------:R-:W-:Y:S01]  /*0850*/  IMAD.IADD R13, R0, 0x1, R3 ;  /* 0x00000001000d7824 */ /* 0x000fe200078e0203 */
[----:B------:R-:W-:-:S05]  /*0860*/  IADD3 R10, PT, PT, -R10, RZ, RZ ;  /* 0x000000ff0a0a7210 */ /* 0x000fca0007ffe1ff */
[----:B0-----:R-:W0:Y:S02]  /*0870*/  LDC.64 R8, c[0x0][0x380] ;  /* 0x0000e000ff087b82 */ /* 0x001e240000000a00 */
.L_x_30:
[----:B0-2---:R-:W-:-:S06]  /*0880*/  IMAD.WIDE R4, R13, 0x4, R8 ;  /* 0x000000040d047825 */ /* 0x005fcc00078e0208 */
[----:B------:R-:W2:Y:S01]  /*0890*/  LDG.E.CONSTANT R5, desc[UR8][R4.64] ;  /* 0x0000000804057981 */ /* 0x000ea2000c1e9900 */
[----:B------:R-:W-:Y:S01]  /*08a0*/  VIADD R10, R10, 0x1 ;  /* 0x000000010a0a7836 */ /* 0x000fe20000000000 */
[----:B------:R-:W-:Y:S01]  /*08b0*/  IADD3 R13, PT, PT, R13, 0x1, RZ ;  /* 0x000000010d0d7810 */ /* 0x000fe20007ffe0ff */
[C---:B-1----:R-:W-:Y:S01]  /*08c0*/  IMAD.WIDE R2, R11.reuse, 0x4, R6 ;  /* 0x000000040b027825 */ /* 0x042fe200078e0206 */
[----:B------:R-:W-:Y:S02]  /*08d0*/  IADD3 R11, PT, PT, R11, 0x1, RZ ;  /* 0x000000010b0b7810 */ /* 0x000fe40007ffe0ff */
[----:B------:R-:W-:Y:S02]  /*08e0*/  ISETP.NE.AND P0, PT, R10, RZ, PT ;  /* 0x000000ff0a00720c */ /* 0x000fe40003f05270 */
[----:B--2---:R2:W-:Y:S11]  /*08f0*/  STG.E desc[UR8][R2.64], R5 ;  /* 0x0000000502007986 */ /* 0x0045f6000c101908 */
[----:B------:R-:W-:Y:S05]  /*0900*/  @P0 BRA `(.L_x_30) ;  /* 0xfffffffc00dc0947 */ /* 0x000fea000383ffff */
[----:B------:R-:W-:Y:S05]  /*0910*/  EXIT ;  /* 0x000000000000794d */ /* 0x000fea0003800000 */
.L_x_31:
        /* <DEDUP_REMOVED lines=14> */
.L_x_35:


//--------------------- .nv.shared._ZN3cub18CUB_300001_SM_10006detail11EmptyKernelIvEEvv --------------------------
	.section	.nv.shared._ZN3cub18CUB_300001_SM_10006detail11EmptyKernelIvEEvv,"aw",@nobits
	.sectionflags	@""
	.align	16
	.zero		1024


//--------------------- .nv.shared.reserved.0     --------------------------
	.section	.nv.shared.reserved.0,"aw",@nobits
	.weak		__nv_reservedSMEM_offset_0_alias
	.size		__nv_reservedSMEM_offset_0_alias, 0, 64
	.other		__nv_reservedSMEM_offset_0_alias,@"STO_CUDA_RESERVED_SHARED STV_DEFAULT"
__nv_reservedSMEM_offset_0_alias:
	.zero		0
	.zero		64


//--------------------- .nv.global                --------------------------
	.section	.nv.global,"aw",@nobits
.nv.global:
	.type		_ZN34_INTERNAL_ab7509da_4_k_cu_89ae499a6thrust24THRUST_300001_SM_1000_NS3seqE,@object
	.size		_ZN34_INTERNAL_ab7509da_4_k_cu_89ae499a6thrust24THRUST_300001_SM_1000_NS3seqE,(_ZN34_INTERNAL_ab7509da_4_k_cu_89ae499a4cuda3std3__48in_placeE - _ZN34_INTERNAL_ab7509da_4_k_cu_89ae499a6thrust24THRUST_300001_SM_1000_NS3seqE)
_ZN34_INTERNAL_ab7509da_4_k_cu_89ae499a6thrust24THRUST_300001_SM_1000_NS3seqE:
	.zero		1
	.type		_ZN34_INTERNAL_ab7509da_4_k_cu_89ae499a4cuda3std3__48in_placeE,@object
	.size		_ZN34_INTERNAL_ab7509da_4_k_cu_89ae499a4cuda3std3__48in_placeE,(_ZN34_INTERNAL_ab7509da_4_k_cu_89ae499a4cuda3std6ranges3__45__cpo4sizeE - _ZN34_INTERNAL_ab7509da_4_k_cu_89ae499a4cuda3std3__48in_placeE)
_ZN34_INTERNAL_ab7509da_4_k_cu_89ae499a4cuda3std3__48in_placeE:
	.zero		1
	.type		_ZN34_INTERNAL_ab7509da_4_k_cu_89ae499a4cuda3std6ranges3__45__cpo4sizeE,@object
	.size		_ZN34_INTERNAL_ab7509da_4_k_cu_89ae499a4cuda3std6ranges3__45__cpo4sizeE,(_ZN34_INTERNAL_ab7509da_4_k_cu_89ae499a6thrust24THRUST_300001_SM_1000_NS12placeholders2_3E - _ZN34_INTERNAL_ab7509da_4_k_cu_89ae499a4cuda3std6ranges3__45__cpo4sizeE)
_ZN34_INTERNAL_ab7509da_4_k_cu_89ae499a4cuda3std6ranges3__45__cpo4sizeE:
	.zero		1
	.type		_ZN34_INTERNAL_ab7509da_4_k_cu_89ae499a6thrust24THRUST_300001_SM_1000_NS12placeholders2_3E,@object
	.size		_ZN34_INTERNAL_ab7509da_4_k_cu_89ae499a6thrust24THRUST_300001_SM_1000_NS12placeholders2_3E,(_ZN34_INTERNAL_ab7509da_4_k_cu_89ae499a4cuda3std3__45__cpo6cbeginE - _ZN34_INTERNAL_ab7509da_4_k_cu_89ae499a6thrust24THRUST_300001_SM_1000_NS12placeholders2_3E)
_ZN34_INTERNAL_ab7509da_4_k_cu_89ae499a6thrust24THRUST_300001_SM_1000_NS12placeholders2_3E:
	.zero		1
	.type		_ZN34_INTERNAL_ab7509da_4_k_cu_89ae499a4cuda3std3__45__cpo6cbeginE,@object
	.size		_ZN34_INTERNAL_ab7509da_4_k_cu_89ae499a4cuda3std3__45__cpo6cbeginE,(_ZN34_INTERNAL_ab7509da_4_k_cu_89ae499a4cuda3std6ranges3__45__cpo6cbeginE - _ZN34_INTERNAL_ab7509da_4_k_cu_89ae499a4cuda3std3__45__cpo6cbeginE)
_ZN34_INTERNAL_ab7509da_4_k_cu_89ae499a4cuda3std3__45__cpo6cbeginE:
	.zero		1
	.type		_ZN34_INTERNAL_ab7509da_4_k_cu_89ae499a4cuda3std6ranges3__45__cpo6cbeginE,@object
	.size		_ZN34_INTERNAL_ab7509da_4_k_cu_89ae499a4cuda3std6ranges3__45__cpo6cbeginE,(_ZN34_INTERNAL_ab7509da_4_k_cu_89ae499a6thrust24THRUST_300001_SM_1000_NS12placeholders2_7E - _ZN34_INTERNAL_ab7509da_4_k_cu_89ae499a4cuda3std6ranges3__45__cpo6cbeginE)
_ZN34_INTERNAL_ab7509da_4_k_cu_89ae499a4cuda3std6ranges3__45__cpo6cbeginE:
	.zero		1
	.type		_ZN34_INTERNAL_ab7509da_4_k_cu_89ae499a6thrust24THRUST_300001_SM_1000_NS12placeholders2_7E,@object
	.size		_ZN34_INTERNAL_ab7509da_4_k_cu_89ae499a6thrust24THRUST_300001_SM_1000_NS12placeholders2_7E,(_ZN34_INTERNAL_ab7509da_4_k_cu_89ae499a4cuda3std3__45__cpo7crbeginE - _ZN34_INTERNAL_ab7509da_4_k_cu_89ae499a6thrust24THRUST_300001_SM_1000_NS12placeholders2_7E)
_ZN34_INTERNAL_ab7509da_4_k_cu_89ae499a6thrust24THRUST_300001_SM_1000_NS12placeholders2_7E:
	.zero		1
	.type		_ZN34_INTERNAL_ab7509da_4_k_cu_89ae499a4cuda3std3__45__cpo7crbeginE,@object
	.size		_ZN34_INTERNAL_ab7509da_4_k_cu_89ae499a4cuda3std3__45__cpo7crbeginE,(_ZN34_INTERNAL_ab7509da_4_k_cu_89ae499a4cuda3std6ranges3__45__cpo4nextE - _ZN34_INTERNAL_ab7509da_4_k_cu_89ae499a4cuda3std3__45__cpo7crbeginE)
_ZN34_INTERNAL_ab7509da_4_k_cu_89ae499a4cuda3std3__45__cpo7crbeginE:
	.zero		1
	.type		_ZN34_INTERNAL_ab7509da_4_k_cu_89ae499a4cuda3std6ranges3__45__cpo4nextE,@object
	.size		_ZN34_INTERNAL_ab7509da_4_k_cu_89ae499a4cuda3std6ranges3__45__cpo4nextE,(_ZN34_INTERNAL_ab7509da_4_k_cu_89ae499a4cuda3std6ranges3__45__cpo4swapE - _ZN34_INTERNAL_ab7509da_4_k_cu_89ae499a4cuda3std6ranges3__45__cpo4nextE)
_ZN34_INTERNAL_ab7509da_4_k_cu_89ae499a4cuda3std6ranges3__45__cpo4nextE:
	.zero		1
	.type		_ZN34_INTERNAL_ab7509da_4_k_cu_89ae499a4cuda3std6ranges3__45__cpo4swapE,@object
	.size		_ZN34_INTERNAL_ab7509da_4_k_cu_89ae499a4cuda3std6ranges3__45__cpo4swapE,(_ZN34_INTERNAL_ab7509da_4_k_cu_89ae499a6thrust24THRUST_300001_SM_1000_NS8cuda_cub10par_nosyncE - _ZN34_INTERNAL_ab7509da_4_k_cu_89ae499a4cuda3std6ranges3__45__cpo4swapE)
_ZN34_INTERNAL_ab7509da_4_k_cu_89ae499a4cuda3std6ranges3__45__cpo4swapE:
	.zero		1
	.type		_ZN34_INTERNAL_ab7509da_4_k_cu_89ae499a6thrust24THRUST_300001_SM_1000_NS8cuda_cub10par_nosyncE,@object
	.size		_ZN34_INTERNAL_ab7509da_4_k_cu_89ae499a6thrust24THRUST_300001_SM_1000_NS8cuda_cub10par_nosyncE,(_ZN34_INTERNAL_ab7509da_4_k_cu_89ae499a6thrust24THRUST_300001_SM_1000_NS12placeholders2_9E - _ZN34_INTERNAL_ab7509da_4_k_cu_89ae499a6thrust24THRUST_300001_SM_1000_NS8cuda_cub10par_nosyncE)
_ZN34_INTERNAL_ab7509da_4_k_cu_89ae499a6thrust24THRUST_300001_SM_1000_NS8cuda_cub10par_nosyncE:
	.zero		1
	.type		_ZN34_INTERNAL_ab7509da_4_k_cu_89ae499a6thrust24THRUST_300001_SM_1000_NS12placeholders2_9E,@object
	.size		_ZN34_INTERNAL_ab7509da_4_k_cu_89ae499a6thrust24THRUST_300001_SM_1000_NS12placeholders2_9E,(_ZN34_INTERNAL_ab7509da_4_k_cu_89ae499a4cuda3std3__436_GLOBAL__N__ab7509da_4_k_cu_89ae499a6ignoreE - _ZN34_INTERNAL_ab7509da_4_k_cu_89ae499a6thrust24THRUST_300001_SM_1000_NS12placeholders2_9E)
_ZN34_INTERNAL_ab7509da_4_k_cu_89ae499a6thrust24THRUST_300001_SM_1000_NS12placeholders2_9E:
	.zero		1
	.type		_ZN34_INTERNAL_ab7509da_4_k_cu_89ae499a4cuda3std3__436_GLOBAL__N__ab7509da_4_k_cu_89ae499a6ignoreE,@object
	.size		_ZN34_INTERNAL_ab7509da_4_k_cu_89ae499a4cuda3std3__436_GLOBAL__N__ab7509da_4_k_cu_89ae499a6ignoreE,(_ZN34_INTERNAL_ab7509da_4_k_cu_89ae499a4cuda3std6ranges3__45__cpo4dataE - _ZN34_INTERNAL_ab7509da_4_k_cu_89ae499a4cuda3std3__436_GLOBAL__N__ab7509da_4_k_cu_89ae499a6ignoreE)
_ZN34_INTERNAL_ab7509da_4_k_cu_89ae499a4cuda3std3__436_GLOBAL__N__ab7509da_4_k_cu_89ae499a6ignoreE:
	.zero		1
	.type		_ZN34_INTERNAL_ab7509da_4_k_cu_89ae499a4cuda3std6ranges3__45__cpo4dataE,@object
	.size		_ZN34_INTERNAL_ab7509da_4_k_cu_89ae499a4cuda3std6ranges3__45__cpo4dataE,(_ZN34_INTERNAL_ab7509da_4_k_cu_89ae499a6thrust24THRUST_300001_SM_1000_NS12placeholders2_1E - _ZN34_INTERNAL_ab7509da_4_k_cu_89ae499a4cuda3std6ranges3__45__cpo4dataE)
_ZN34_INTERNAL_ab7509da_4_k_cu_89ae499a4cuda3std6ranges3__45__cpo4dataE:
	.zero		1
	.type		_ZN34_INTERNAL_ab7509da_4_k_cu_89ae499a6thrust24THRUST_300001_SM_1000_NS12placeholders2_1E,@object
	.size		_ZN34_INTERNAL_ab7509da_4_k_cu_89ae499a6thrust24THRUST_300001_SM_1000_NS12placeholders2_1E,(_ZN34_INTERNAL_ab7509da_4_k_cu_89ae499a4cuda3std3__45__cpo5beginE - _ZN34_INTERNAL_ab7509da_4_k_cu_89ae499a6thrust24THRUST_300001_SM_1000_NS12placeholders2_1E)
_ZN34_INTERNAL_ab7509da_4_k_cu_89ae499a6thrust24THRUST_300001_SM_1000_NS12placeholders2_1E:
	.zero		1
	.type		_ZN34_INTERNAL_ab7509da_4_k_cu_89ae499a4cuda3std3__45__cpo5beginE,@object
	.size		_ZN34_INTERNAL_ab7509da_4_k_cu_89ae499a4cuda3std3__45__cpo5beginE,(_ZN34_INTERNAL_ab7509da_4_k_cu_89ae499a4cuda3std6ranges3__45__cpo5beginE - _ZN34_INTERNAL_ab7509da_4_k_cu_89ae499a4cuda3std3__45__cpo5beginE)
_ZN34_INTERNAL_ab7509da_4_k_cu_89ae499a4cuda3std3__45__cpo5beginE:
	.zero		1
	.type		_ZN34_INTERNAL_ab7509da_4_k_cu_89ae499a4cuda3std6ranges3__45__cpo5beginE,@object
	.size		_ZN34_INTERNAL_ab7509da_4_k_cu_89ae499a4cuda3std6ranges3__45__cpo5beginE,(_ZN34_INTERNAL_ab7509da_4_k_cu_89ae499a6thrust24THRUST_300001_SM_1000_NS12placeholders2_5E - _ZN34_INTERNAL_ab7509da_4_k_cu_89ae499a4cuda3std6ranges3__45__cpo5beginE)
_ZN34_INTERNAL_ab7509da_4_k_cu_89ae499a4cuda3std6ranges3__45__cpo5beginE:
	.zero		1
	.type		_ZN34_INTERNAL_ab7509da_4_k_cu_89ae499a6thrust24THRUST_300001_SM_1000_NS12placeholders2_5E,@object
	.size		_ZN34_INTERNAL_ab7509da_4_k_cu_89ae499a6thrust24THRUST_300001_SM_1000_NS12placeholders2_5E,(_ZN34_INTERNAL_ab7509da_4_k_cu_89ae499a4cuda3std3__45__cpo6rbeginE - _ZN34_INTERNAL_ab7509da_4_k_cu_89ae499a6thrust24THRUST_300001_SM_1000_NS12placeholders2_5E)
_ZN34_INTERNAL_ab7509da_4_k_cu_89ae499a6thrust24THRUST_300001_SM_1000_NS12placeholders2_5E:
	.zero		1
	.type		_ZN34_INTERNAL_ab7509da_4_k_cu_89ae499a4cuda3std3__45__cpo6rbeginE,@object
	.size		_ZN34_INTERNAL_ab7509da_4_k_cu_89ae499a4cuda3std3__45__cpo6rbeginE,(_ZN34_INTERNAL_ab7509da_4_k_cu_89ae499a4cuda3std6ranges3__45__cpo7advanceE - _ZN34_INTERNAL_ab7509da_4_k_cu_89ae499a4cuda3std3__45__cpo6rbeginE)
_ZN34_INTERNAL_ab7509da_4_k_cu_89ae499a4cuda3std3__45__cpo6rbeginE:
	.zero		1
	.type		_ZN34_INTERNAL_ab7509da_4_k_cu_89ae499a4cuda3std6ranges3__45__cpo7advanceE,@object
	.size		_ZN34_INTERNAL_ab7509da_4_k_cu_89ae499a4cuda3std6ranges3__45__cpo7advanceE,(_ZN34_INTERNAL_ab7509da_4_k_cu_89ae499a4cuda3std3__47nulloptE - _ZN34_INTERNAL_ab7509da_4_k_cu_89ae499a4cuda3std6ranges3__45__cpo7advanceE)
_ZN34_INTERNAL_ab7509da_4_k_cu_89ae499a4cuda3std6ranges3__45__cpo7advanceE:
	.zero		1
	.type		_ZN34_INTERNAL_ab7509da_4_k_cu_89ae499a4cuda3std3__47nulloptE,@object
	.size		_ZN34_INTERNAL_ab7509da_4_k_cu_89ae499a4cuda3std3__47nulloptE,(_ZN34_INTERNAL_ab7509da_4_k_cu_89ae499a4cuda3std6ranges3__45__cpo8distanceE - _ZN34_INTERNAL_ab7509da_4_k_cu_89ae499a4cuda3std3__47nulloptE)
_ZN34_INTERNAL_ab7509da_4_k_cu_89ae499a4cuda3std3__47nulloptE:
	.zero		1
	.type		_ZN34_INTERNAL_ab7509da_4_k_cu_89ae499a4cuda3std6ranges3__45__cpo8distanceE,@object
	.size		_ZN34_INTERNAL_ab7509da_4_k_cu_89ae499a4cuda3std6ranges3__45__cpo8distanceE,(_ZN34_INTERNAL_ab7509da_4_k_cu_89ae499a6thrust24THRUST_300001_SM_1000_NS12placeholders3_10E - _ZN34_INTERNAL_ab7509da_4_k_cu_89ae499a4cuda3std6ranges3__45__cpo8distanceE)
_ZN34_INTERNAL_ab7509da_4_k_cu_89ae499a4cuda3std6ranges3__45__cpo8distanceE:
	.zero		1
	.type		_ZN34_INTERNAL_ab7509da_4_k_cu_89ae499a6thrust24THRUST_300001_SM_1000_NS12placeholders3_10E,@object
	.size		_ZN34_INTERNAL_ab7509da_4_k_cu_89ae499a6thrust24THRUST_300001_SM_1000_NS12placeholders3_10E,(_ZN34_INTERNAL_ab7509da_4_k_cu_89ae499a4cuda3std3__419piecewise_constructE - _ZN34_INTERNAL_ab7509da_4_k_cu_89ae499a6thrust24THRUST_300001_SM_1000_NS12placeholders3_10E)
_ZN34_INTERNAL_ab7509da_4_k_cu_89ae499a6thrust24THRUST_300001_SM_1000_NS12placeholders3_10E:
	.zero		1
	.type		_ZN34_INTERNAL_ab7509da_4_k_cu_89ae499a4cuda3std3__419piecewise_constructE,@object
	.size		_ZN34_INTERNAL_ab7509da_4_k_cu_89ae499a4cuda3std3__419piecewise_constructE,(_ZN34_INTERNAL_ab7509da_4_k_cu_89ae499a4cuda3std6ranges3__45__cpo5cdataE - _ZN34_INTERNAL_ab7509da_4_k_cu_89ae499a4cuda3std3__419piecewise_constructE)
_ZN34_INTERNAL_ab7509da_4_k_cu_89ae499a4cuda3std3__419piecewise_constructE:
	.zero		1
	.type		_ZN34_INTERNAL_ab7509da_4_k_cu_89ae499a4cuda3std6ranges3__45__cpo5cdataE,@object
	.size		_ZN34_INTERNAL_ab7509da_4_k_cu_89ae499a4cuda3std6ranges3__45__cpo5cdataE,(_ZN34_INTERNAL_ab7509da_4_k_cu_89ae499a6thrust24THRUST_300001_SM_1000_NS12placeholders2_2E - _ZN34_INTERNAL_ab7509da_4_k_cu_89ae499a4cuda3std6ranges3__45__cpo5cdataE)
_ZN34_INTERNAL_ab7509da_4_k_cu_89ae499a4cuda3std6ranges3__45__cpo5cdataE:
	.zero		1
	.type		_ZN34_INTERNAL_ab7509da_4_k_cu_89ae499a6thrust24THRUST_300001_SM_1000_NS12placeholders2_2E,@object
	.size		_ZN34_INTERNAL_ab7509da_4_k_cu_89ae499a6thrust24THRUST_300001_SM_1000_NS12placeholders2_2E,(_ZN34_INTERNAL_ab7509da_4_k_cu_89ae499a4cuda3std3__45__cpo3endE - _ZN34_INTERNAL_ab7509da_4_k_cu_89ae499a6thrust24THRUST_300001_SM_1000_NS12placeholders2_2E)
_ZN34_INTERNAL_ab7509da_4_k_cu_89ae499a6thrust24THRUST_300001_SM_1000_NS12placeholders2_2E:
	.zero		1
	.type		_ZN34_INTERNAL_ab7509da_4_k_cu_89ae499a4cuda3std3__45__cpo3endE,@object
	.size		_ZN34_INTERNAL_ab7509da_4_k_cu_89ae499a4cuda3std3__45__cpo3endE,(_ZN34_INTERNAL_ab7509da_4_k_cu_89ae499a4cuda3std6ranges3__45__cpo3endE - _ZN34_INTERNAL_ab7509da_4_k_cu_89ae499a4cuda3std3__45__cpo3endE)
_ZN34_INTERNAL_ab7509da_4_k_cu_89ae499a4cuda3std3__45__cpo3endE:
	.zero		1
	.type		_ZN34_INTERNAL_ab7509da_4_k_cu_89ae499a4cuda3std6ranges3__45__cpo3endE,@object
	.size		_ZN34_INTERNAL_ab7509da_4_k_cu_89ae499a4cuda3std6ranges3__45__cpo3endE,(_ZN34_INTERNAL_ab7509da_4_k_cu_89ae499a6thrust24THRUST_300001_SM_1000_NS12placeholders2_6E - _ZN34_INTERNAL_ab7509da_4_k_cu_89ae499a4cuda3std6ranges3__45__cpo3endE)
_ZN34_INTERNAL_ab7509da_4_k_cu_89ae499a4cuda3std6ranges3__45__cpo3endE:
	.zero		1
	.type		_ZN34_INTERNAL_ab7509da_4_k_cu_89ae499a6thrust24THRUST_300001_SM_1000_NS12placeholders2_6E,@object
	.size		_ZN34_INTERNAL_ab7509da_4_k_cu_89ae499a6thrust24THRUST_300001_SM_1000_NS12placeholders2_6E,(_ZN34_INTERNAL_ab7509da_4_k_cu_89ae499a4cuda3std3__45__cpo4rendE - _ZN34_INTERNAL_ab7509da_4_k_cu_89ae499a6thrust24THRUST_300001_SM_1000_NS12placeholders2_6E)
_ZN34_INTERNAL_ab7509da_4_k_cu_89ae499a6thrust24THRUST_300001_SM_1000_NS12placeholders2_6E:
	.zero		1
	.type		_ZN34_INTERNAL_ab7509da_4_k_cu_89ae499a4cuda3std3__45__cpo4rendE,@object
	.size		_ZN34_INTERNAL_ab7509da_4_k_cu_89ae499a4cuda3std3__45__cpo4rendE,(_ZN34_INTERNAL_ab7509da_4_k_cu_89ae499a4cuda3std6ranges3__45__cpo9iter_swapE - _ZN34_INTERNAL_ab7509da_4_k_cu_89ae499a4cuda3std3__45__cpo4rendE)
_ZN34_INTERNAL_ab7509da_4_k_cu_89ae499a4cuda3std3__45__cpo4rendE:
	.zero		1
	.type		_ZN34_INTERNAL_ab7509da_4_k_cu_89ae499a4cuda3std6ranges3__45__cpo9iter_swapE,@object
	.size		_ZN34_INTERNAL_ab7509da_4_k_cu_89ae499a4cuda3std6ranges3__45__cpo9iter_swapE,(_ZN34_INTERNAL_ab7509da_4_k_cu_89ae499a4cuda3std3__48unexpectE - _ZN34_INTERNAL_ab7509da_4_k_cu_89ae499a4cuda3std6ranges3__45__cpo9iter_swapE)
_ZN34_INTERNAL_ab7509da_4_k_cu_89ae499a4cuda3std6ranges3__45__cpo9iter_swapE:
	.zero		1
	.type		_ZN34_INTERNAL_ab7509da_4_k_cu_89ae499a4cuda3std3__48unexpectE,@object
	.size		_ZN34_INTERNAL_ab7509da_4_k_cu_89ae499a4cuda3std3__48unexpectE,(_ZN34_INTERNAL_ab7509da_4_k_cu_89ae499a6thrust24THRUST_300001_SM_1000_NS8cuda_cub3parE - _ZN34_INTERNAL_ab7509da_4_k_cu_89ae499a4cuda3std3__48unexpectE)
_ZN34_INTERNAL_ab7509da_4_k_cu_89ae499a4cuda3std3__48unexpectE:
	.zero		1
	.type		_ZN34_INTERNAL_ab7509da_4_k_cu_89ae499a6thrust24THRUST_300001_SM_1000_NS8cuda_cub3parE,@object
	.size		_ZN34_INTERNAL_ab7509da_4_k_cu_89ae499a6thrust24THRUST_300001_SM_1000_NS8cuda_cub3parE,(_ZN34_INTERNAL_ab7509da_4_k_cu_89ae499a6thrust24THRUST_300001_SM_1000_NS12placeholders2_4E - _ZN34_INTERNAL_ab7509da_4_k_cu_89ae499a6thrust24THRUST_300001_SM_1000_NS8cuda_cub3parE)
_ZN34_INTERNAL_ab7509da_4_k_cu_89ae499a6thrust24THRUST_300001_SM_1000_NS8cuda_cub3parE:
	.zero		1
	.type		_ZN34_INTERNAL_ab7509da_4_k_cu_89ae499a6thrust24THRUST_300001_SM_1000_NS12placeholders2_4E,@object
	.size		_ZN34_INTERNAL_ab7509da_4_k_cu_89ae499a6thrust24THRUST_300001_SM_1000_NS12placeholders2_4E,(_ZN34_INTERNAL_ab7509da_4_k_cu_89ae499a4cuda3std3__45__cpo4cendE - _ZN34_INTERNAL_ab7509da_4_k_cu_89ae499a6thrust24THRUST_300001_SM_1000_NS12placeholders2_4E)
_ZN34_INTERNAL_ab7509da_4_k_cu_89ae499a6thrust24THRUST_300001_SM_1000_NS12placeholders2_4E:
	.zero		1
	.type		_ZN34_INTERNAL_ab7509da_4_k_cu_89ae499a4cuda3std3__45__cpo4cendE,@object
	.size		_ZN34_INTERNAL_ab7509da_4_k_cu_89ae499a4cuda3std3__45__cpo4cendE,(_ZN34_INTERNAL_ab7509da_4_k_cu_89ae499a4cuda3std6ranges3__45__cpo4cendE - _ZN34_INTERNAL_ab7509da_4_k_cu_89ae499a4cuda3std3__45__cpo4cendE)
_ZN34_INTERNAL_ab7509da_4_k_cu_89ae499a4cuda3std3__45__cpo4cendE:
	.zero		1
	.type		_ZN34_INTERNAL_ab7509da_4_k_cu_89ae499a4cuda3std6ranges3__45__cpo4cendE,@object
	.size		_ZN34_INTERNAL_ab7509da_4_k_cu_89ae499a4cuda3std6ranges3__45__cpo4cendE,(_ZN34_INTERNAL_ab7509da_4_k_cu_89ae499a4cuda3std3__420unreachable_sentinelE - _ZN34_INTERNAL_ab7509da_4_k_cu_89ae499a4cuda3std6ranges3__45__cpo4cendE)
_ZN34_INTERNAL_ab7509da_4_k_cu_89ae499a4cuda3std6ranges3__45__cpo4cendE:
	.zero		1
	.type		_ZN34_INTERNAL_ab7509da_4_k_cu_89ae499a4cuda3std3__420unreachable_sentinelE,@object
	.size		_ZN34_INTERNAL_ab7509da_4_k_cu_89ae499a4cuda3std3__420unreachable_sentinelE,(_ZN34_INTERNAL_ab7509da_4_k_cu_89ae499a4cuda3std6ranges3__45__cpo5ssizeE - _ZN34_INTERNAL_ab7509da_4_k_cu_89ae499a4cuda3std3__420unreachable_sentinelE)
_ZN34_INTERNAL_ab7509da_4_k_cu_89ae499a4cuda3std3__420unreachable_sentinelE:
	.zero		1
	.type		_ZN34_INTERNAL_ab7509da_4_k_cu_89ae499a4cuda3std6ranges3__45__cpo5ssizeE,@object
	.size		_ZN34_INTERNAL_ab7509da_4_k_cu_89ae499a4cuda3std6ranges3__45__cpo5ssizeE,(_ZN34_INTERNAL_ab7509da_4_k_cu_89ae499a6thrust24THRUST_300001_SM_1000_NS12placeholders2_8E - _ZN34_INTERNAL_ab7509da_4_k_cu_89ae499a4cuda3std6ranges3__45__cpo5ssizeE)
_ZN34_INTERNAL_ab7509da_4_k_cu_89ae499a4cuda3std6ranges3__45__cpo5ssizeE:
	.zero		1
	.type		_ZN34_INTERNAL_ab7509da_4_k_cu_89ae499a6thrust24THRUST_300001_SM_1000_NS12placeholders2_8E,@object
	.size		_ZN34_INTERNAL_ab7509da_4_k_cu_89ae499a6thrust24THRUST_300001_SM_1000_NS12placeholders2_8E,(_ZN34_INTERNAL_ab7509da_4_k_cu_89ae499a4cuda3std3__45__cpo5crendE - _ZN34_INTERNAL_ab7509da_4_k_cu_89ae499a6thrust24THRUST_300001_SM_1000_NS12placeholders2_8E)
_ZN34_INTERNAL_ab7509da_4_k_cu_89ae499a6thrust24THRUST_300001_SM_1000_NS12placeholders2_8E:
	.zero		1
	.type		_ZN34_INTERNAL_ab7509da_4_k_cu_89ae499a4cuda3std3__45__cpo5crendE,@object
	.size		_ZN34_INTERNAL_ab7509da_4_k_cu_89ae499a4cuda3std3__45__cpo5crendE,(_ZN34_INTERNAL_ab7509da_4_k_cu_89ae499a4cuda3std6ranges3__45__cpo4prevE - _ZN34_INTERNAL_ab7509da_4_k_cu_89ae499a4cuda3std3__45__cpo5crendE)
_ZN34_INTERNAL_ab7509da_4_k_cu_89ae499a4cuda3std3__45__cpo5crendE:
	.zero		1
	.type		_ZN34_INTERNAL_ab7509da_4_k_cu_89ae499a4cuda3std6ranges3__45__cpo4prevE,@object
	.size		_ZN34_INTERNAL_ab7509da_4_k_cu_89ae499a4cuda3std6ranges3__45__cpo4prevE,(_ZN34_INTERNAL_ab7509da_4_k_cu_89ae499a4cuda3std6ranges3__45__cpo9iter_moveE - _ZN34_INTERNAL_ab7509da_4_k_cu_89ae499a4cuda3std6ranges3__45__cpo4prevE)
_ZN34_INTERNAL_ab7509da_4_k_cu_89ae499a4cuda3std6ranges3__45__cpo4prevE:
	.zero		1
	.type		_ZN34_INTERNAL_ab7509da_4_k_cu_89ae499a4cuda3std6ranges3__45__cpo9iter_moveE,@object
	.size		_ZN34_INTERNAL_ab7509da_4_k_cu_89ae499a4cuda3std6ranges3__45__cpo9iter_moveE,(_ZN34_INTERNAL_ab7509da_4_k_cu_89ae499a6thrust24THRUST_300001_SM_1000_NS6system6detail10sequential3seqE - _ZN34_INTERNAL_ab7509da_4_k_cu_89ae499a4cuda3std6ranges3__45__cpo9iter_moveE)
_ZN34_INTERNAL_ab7509da_4_k_cu_89ae499a4cuda3std6ranges3__45__cpo9iter_moveE:
	.zero		1
	.type		_ZN34_INTERNAL_ab7509da_4_k_cu_89ae499a6thrust24THRUST_300001_SM_1000_NS6system6detail10sequential3seqE,@object
	.size		_ZN34_INTERNAL_ab7509da_4_k_cu_89ae499a6thrust24THRUST_300001_SM_1000_NS6system6detail10sequential3seqE,(.L_31 - _ZN34_INTERNAL_ab7509da_4_k_cu_89ae499a6thrust24THRUST_300001_SM_1000_NS6system6detail10sequential3seqE)
_ZN34_INTERNAL_ab7509da_4_k_cu_89ae499a6thrust24THRUST_300001_SM_1000_NS6system6detail10sequential3seqE:
	.zero		1
.L_31:


//--------------------- .nv.shared._Z18fine_search_kernelPKfS0_PKiS2_S2_S2_PfPiii --------------------------
	.section	.nv.shared._Z18fine_search_kernelPKfS0_PKiS2_S2_S2_PfPiii,"aw",@nobits
	.sectionflags	@""
	.align	16
	.zero		1024


//--------------------- .nv.shared._Z20coarse_search_kernelPKfS0_Pfii --------------------------
	.section	.nv.shared._Z20coarse_search_kernelPKfS0_Pfii,"aw",@nobits
	.sectionflags	@""
	.align	16
	.zero		1024


//--------------------- .nv.shared._Z14reorder_kernelPKfPKiS2_PiPfS3_ii --------------------------
	.section	.nv.shared._Z14reorder_kernelPKfPKiS2_PiPfS3_ii,"aw",@nobits
	.sectionflags	@""
	.align	16
	.zero		1024


//--------------------- .nv.constant0._ZN3cub18CUB_300001_SM_10006detail11EmptyKernelIvEEvv --------------------------
	.section	.nv.constant0._ZN3cub18CUB_300001_SM_10006detail11EmptyKernelIvEEvv,"a",@progbits
	.sectionflags	@""
	.align	4
.nv.constant0._ZN3cub18CUB_300001_SM_10006detail11EmptyKernelIvEEvv:
	.zero		896


//--------------------- .nv.constant0._Z18fine_search_kernelPKfS0_PKiS2_S2_S2_PfPiii --------------------------
	.section	.nv.constant0._Z18fine_search_kernelPKfS0_PKiS2_S2_S2_PfPiii,"a",@progbits
	.sectionflags	@""
	.align	4
.nv.constant0._Z18fine_search_kernelPKfS0_PKiS2_S2_S2_PfPiii:
	.zero		968


//--------------------- .nv.constant0._Z20coarse_search_kernelPKfS0_Pfii --------------------------
	.section	.nv.constant0._Z20coarse_search_kernelPKfS0_Pfii,"a",@progbits
	.sectionflags	@""
	.align	4
.nv.constant0._Z20coarse_search_kernelPKfS0_Pfii:
	.zero		928


//--------------------- .nv.constant0._Z14reorder_kernelPKfPKiS2_PiPfS3_ii --------------------------
	.section	.nv.constant0._Z14reorder_kernelPKfPKiS2_PiPfS3_ii,"a",@progbits
	.sectionflags	@""
	.align	4
.nv.constant0._Z14reorder_kernelPKfPKiS2_PiPfS3_ii:
	.zero		952


//--------------------- SYMBOLS --------------------------

	.type		.nv.reservedSmem.offset0,@object
	.size		.nv.reservedSmem.offset0,0x4
	.type		.nv.reservedSmem.cap,@object
	.size		.nv.reservedSmem.cap,0x4
